//
// Generated by NVIDIA NVVM Compiler
//
// Compiler Build ID: CL-36424714
// Cuda compilation tools, release 13.0, V13.0.88
// Based on NVVM 20.0.0
//

.version 9.0
.target sm_100
.address_size 64

	// .globl	_Z9smoothingP8PPMPixelS0_ii
// _ZZ9smoothingP8PPMPixelS0_iiE8img_shrd has been demoted

.visible .entry _Z9smoothingP8PPMPixelS0_ii(
	.param .u64 .ptr .align 1 _Z9smoothingP8PPMPixelS0_ii_param_0,
	.param .u64 .ptr .align 1 _Z9smoothingP8PPMPixelS0_ii_param_1,
	.param .u32 _Z9smoothingP8PPMPixelS0_ii_param_2,
	.param .u32 _Z9smoothingP8PPMPixelS0_ii_param_3
)
{
	.reg .pred 	%p<222>;
	.reg .b16 	%rs<262>;
	.reg .b32 	%r<475>;
	.reg .b64 	%rd<135>;
	// demoted variable
	.shared .align 1 .b8 _ZZ9smoothingP8PPMPixelS0_iiE8img_shrd[1200];
	ld.param.u64 	%rd3, [_Z9smoothingP8PPMPixelS0_ii_param_0];
	ld.param.u64 	%rd4, [_Z9smoothingP8PPMPixelS0_ii_param_1];
	ld.param.u32 	%r222, [_Z9smoothingP8PPMPixelS0_ii_param_2];
	ld.param.u32 	%r224, [_Z9smoothingP8PPMPixelS0_ii_param_3];
	cvta.to.global.u64 	%rd1, %rd4;
	mov.u32 	%r1, %tid.x;
	mov.u32 	%r225, %ntid.x;
	mov.u32 	%r226, %ctaid.x;
	mul.lo.s32 	%r2, %r225, %r226;
	add.s32 	%r3, %r2, %r1;
	mov.u32 	%r4, %tid.y;
	mov.u32 	%r227, %ntid.y;
	mov.u32 	%r228, %ctaid.y;
	mul.lo.s32 	%r5, %r227, %r228;
	add.s32 	%r229, %r5, %r4;
	setp.ge.s32 	%p5, %r3, %r222;
	setp.ge.s32 	%p6, %r229, %r224;
	or.pred  	%p7, %p5, %p6;
	@%p7 bra 	$L__BB0_211;
	or.b32  	%r230, %r1, %r4;
	setp.ne.s32 	%p8, %r230, 0;
	mov.u32 	%r231, _ZZ9smoothingP8PPMPixelS0_iiE8img_shrd;
	mad.lo.s32 	%r7, %r1, 60, %r231;
	@%p8 bra 	$L__BB0_29;
	add.s32 	%r8, %r3, -2;
	add.s32 	%r9, %r229, -2;
	setp.ge.s32 	%p124, %r8, %r222;
	mul.lo.s32 	%r10, %r9, %r222;
	or.b32  	%r281, %r9, %r8;
	setp.lt.s32 	%p125, %r281, 0;
	setp.ge.s32 	%p126, %r9, %r224;
	or.pred  	%p127, %p126, %p124;
	or.pred  	%p128, %p127, %p125;
	@%p128 bra 	$L__BB0_4;
	cvt.s64.s32 	%rd102, %r10;
	cvt.s64.s32 	%rd103, %r3;
	add.s64 	%rd104, %rd102, %rd103;
	mad.lo.s64 	%rd105, %rd104, 3, %rd1;
	ld.global.u8 	%rs192, [%rd105+-6];
	st.shared.u8 	[_ZZ9smoothingP8PPMPixelS0_iiE8img_shrd], %rs192;
	ld.global.u8 	%rs193, [%rd105+-5];
	st.shared.u8 	[_ZZ9smoothingP8PPMPixelS0_iiE8img_shrd+1], %rs193;
	ld.global.u8 	%rs240, [%rd105+-4];
	bra.uni 	$L__BB0_5;
$L__BB0_4:
	mov.b16 	%rs240, 0;
	st.shared.u8 	[_ZZ9smoothingP8PPMPixelS0_iiE8img_shrd], %rs240;
	st.shared.u8 	[_ZZ9smoothingP8PPMPixelS0_iiE8img_shrd+1], %rs240;
$L__BB0_5:
	setp.lt.s32 	%p129, %r8, %r222;
	st.shared.u8 	[_ZZ9smoothingP8PPMPixelS0_iiE8img_shrd+2], %rs240;
	add.s32 	%r11, %r229, -1;
	add.s32 	%r12, %r10, %r222;
	or.b32  	%r282, %r11, %r8;
	setp.gt.s32 	%p130, %r282, -1;
	setp.le.u32 	%p131, %r229, %r224;
	and.pred  	%p132, %p130, %p131;
	and.pred  	%p133, %p132, %p129;
	@%p133 bra 	$L__BB0_7;
	mov.b16 	%rs241, 0;
	st.shared.u8 	[_ZZ9smoothingP8PPMPixelS0_iiE8img_shrd+3], %rs241;
	st.shared.u8 	[_ZZ9smoothingP8PPMPixelS0_iiE8img_shrd+4], %rs241;
	bra.uni 	$L__BB0_8;
$L__BB0_7:
	cvt.s64.s32 	%rd106, %r12;
	cvt.s64.s32 	%rd107, %r3;
	add.s64 	%rd108, %rd106, %rd107;
	mad.lo.s64 	%rd109, %rd108, 3, %rd1;
	ld.global.u8 	%rs195, [%rd109+-6];
	st.shared.u8 	[_ZZ9smoothingP8PPMPixelS0_iiE8img_shrd+3], %rs195;
	ld.global.u8 	%rs196, [%rd109+-5];
	st.shared.u8 	[_ZZ9smoothingP8PPMPixelS0_iiE8img_shrd+4], %rs196;
	ld.global.u8 	%rs241, [%rd109+-4];
$L__BB0_8:
	setp.lt.s32 	%p134, %r8, %r222;
	st.shared.u8 	[_ZZ9smoothingP8PPMPixelS0_iiE8img_shrd+5], %rs241;
	add.s32 	%r13, %r12, %r222;
	setp.gt.s32 	%p135, %r3, 1;
	and.pred  	%p136, %p135, %p134;
	@%p136 bra 	$L__BB0_10;
	mov.b16 	%rs242, 0;
	st.shared.u8 	[_ZZ9smoothingP8PPMPixelS0_iiE8img_shrd+6], %rs242;
	st.shared.u8 	[_ZZ9smoothingP8PPMPixelS0_iiE8img_shrd+7], %rs242;
	bra.uni 	$L__BB0_11;
$L__BB0_10:
	cvt.s64.s32 	%rd110, %r13;
	cvt.u64.u32 	%rd111, %r3;
	add.s64 	%rd112, %rd110, %rd111;
	mad.lo.s64 	%rd113, %rd112, 3, %rd1;
	ld.global.u8 	%rs198, [%rd113+-6];
	st.shared.u8 	[_ZZ9smoothingP8PPMPixelS0_iiE8img_shrd+6], %rs198;
	ld.global.u8 	%rs199, [%rd113+-5];
	st.shared.u8 	[_ZZ9smoothingP8PPMPixelS0_iiE8img_shrd+7], %rs199;
	ld.global.u8 	%rs242, [%rd113+-4];
$L__BB0_11:
	setp.lt.s32 	%p137, %r9, %r224;
	st.shared.u8 	[_ZZ9smoothingP8PPMPixelS0_iiE8img_shrd+8], %rs242;
	add.s32 	%r14, %r3, -1;
	setp.le.s32 	%p138, %r3, %r222;
	or.b32  	%r283, %r9, %r14;
	setp.gt.s32 	%p139, %r283, -1;
	and.pred  	%p140, %p139, %p137;
	and.pred  	%p141, %p140, %p138;
	@%p141 bra 	$L__BB0_13;
	mov.b16 	%rs243, 0;
	st.shared.u8 	[_ZZ9smoothingP8PPMPixelS0_iiE8img_shrd+60], %rs243;
	st.shared.u8 	[_ZZ9smoothingP8PPMPixelS0_iiE8img_shrd+61], %rs243;
	bra.uni 	$L__BB0_14;
$L__BB0_13:
	cvt.s64.s32 	%rd114, %r10;
	cvt.s64.s32 	%rd115, %r3;
	add.s64 	%rd116, %rd114, %rd115;
	mad.lo.s64 	%rd117, %rd116, 3, %rd1;
	ld.global.u8 	%rs201, [%rd117+-3];
	st.shared.u8 	[_ZZ9smoothingP8PPMPixelS0_iiE8img_shrd+60], %rs201;
	ld.global.u8 	%rs202, [%rd117+-2];
	st.shared.u8 	[_ZZ9smoothingP8PPMPixelS0_iiE8img_shrd+61], %rs202;
	ld.global.u8 	%rs243, [%rd117+-1];
$L__BB0_14:
	setp.le.s32 	%p142, %r3, %r222;
	setp.le.u32 	%p143, %r229, %r224;
	st.shared.u8 	[_ZZ9smoothingP8PPMPixelS0_iiE8img_shrd+62], %rs243;
	or.b32  	%r284, %r11, %r14;
	setp.gt.s32 	%p144, %r284, -1;
	and.pred  	%p145, %p144, %p143;
	and.pred  	%p146, %p145, %p142;
	@%p146 bra 	$L__BB0_16;
	mov.b16 	%rs244, 0;
	st.shared.u8 	[_ZZ9smoothingP8PPMPixelS0_iiE8img_shrd+63], %rs244;
	st.shared.u8 	[_ZZ9smoothingP8PPMPixelS0_iiE8img_shrd+64], %rs244;
	bra.uni 	$L__BB0_17;
$L__BB0_16:
	cvt.s64.s32 	%rd118, %r12;
	cvt.s64.s32 	%rd119, %r3;
	add.s64 	%rd120, %rd118, %rd119;
	mad.lo.s64 	%rd121, %rd120, 3, %rd1;
	ld.global.u8 	%rs204, [%rd121+-3];
	st.shared.u8 	[_ZZ9smoothingP8PPMPixelS0_iiE8img_shrd+63], %rs204;
	ld.global.u8 	%rs205, [%rd121+-2];
	st.shared.u8 	[_ZZ9smoothingP8PPMPixelS0_iiE8img_shrd+64], %rs205;
	ld.global.u8 	%rs244, [%rd121+-1];
$L__BB0_17:
	setp.le.s32 	%p147, %r3, %r222;
	st.shared.u8 	[_ZZ9smoothingP8PPMPixelS0_iiE8img_shrd+65], %rs244;
	setp.gt.s32 	%p148, %r3, 0;
	and.pred  	%p149, %p148, %p147;
	@%p149 bra 	$L__BB0_19;
	mov.b16 	%rs245, 0;
	st.shared.u8 	[_ZZ9smoothingP8PPMPixelS0_iiE8img_shrd+66], %rs245;
	st.shared.u8 	[_ZZ9smoothingP8PPMPixelS0_iiE8img_shrd+67], %rs245;
	bra.uni 	$L__BB0_20;
$L__BB0_19:
	cvt.s64.s32 	%rd122, %r13;
	cvt.u64.u32 	%rd123, %r3;
	add.s64 	%rd124, %rd122, %rd123;
	mad.lo.s64 	%rd125, %rd124, 3, %rd1;
	ld.global.u8 	%rs207, [%rd125+-3];
	st.shared.u8 	[_ZZ9smoothingP8PPMPixelS0_iiE8img_shrd+66], %rs207;
	ld.global.u8 	%rs208, [%rd125+-2];
	st.shared.u8 	[_ZZ9smoothingP8PPMPixelS0_iiE8img_shrd+67], %rs208;
	ld.global.u8 	%rs245, [%rd125+-1];
$L__BB0_20:
	setp.lt.s32 	%p150, %r9, %r224;
	st.shared.u8 	[_ZZ9smoothingP8PPMPixelS0_iiE8img_shrd+68], %rs245;
	add.s32 	%r15, %r10, %r3;
	or.b32  	%r285, %r9, %r2;
	setp.gt.s32 	%p151, %r285, -1;
	and.pred  	%p152, %p151, %p150;
	@%p152 bra 	$L__BB0_22;
	mov.b16 	%rs246, 0;
	st.shared.u8 	[_ZZ9smoothingP8PPMPixelS0_iiE8img_shrd+120], %rs246;
	st.shared.u8 	[_ZZ9smoothingP8PPMPixelS0_iiE8img_shrd+121], %rs246;
	bra.uni 	$L__BB0_23;
$L__BB0_22:
	mul.wide.s32 	%rd126, %r15, 3;
	add.s64 	%rd127, %rd1, %rd126;
	ld.global.u8 	%rs210, [%rd127];
	st.shared.u8 	[_ZZ9smoothingP8PPMPixelS0_iiE8img_shrd+120], %rs210;
	ld.global.u8 	%rs211, [%rd127+1];
	st.shared.u8 	[_ZZ9smoothingP8PPMPixelS0_iiE8img_shrd+121], %rs211;
	ld.global.u8 	%rs246, [%rd127+2];
$L__BB0_23:
	setp.le.u32 	%p153, %r229, %r224;
	st.shared.u8 	[_ZZ9smoothingP8PPMPixelS0_iiE8img_shrd+122], %rs246;
	add.s32 	%r16, %r15, %r222;
	or.b32  	%r286, %r11, %r2;
	setp.gt.s32 	%p154, %r286, -1;
	and.pred  	%p155, %p154, %p153;
	@%p155 bra 	$L__BB0_25;
	mov.b16 	%rs247, 0;
	st.shared.u8 	[_ZZ9smoothingP8PPMPixelS0_iiE8img_shrd+123], %rs247;
	st.shared.u8 	[_ZZ9smoothingP8PPMPixelS0_iiE8img_shrd+124], %rs247;
	bra.uni 	$L__BB0_26;
$L__BB0_25:
	mul.wide.s32 	%rd128, %r16, 3;
	add.s64 	%rd129, %rd1, %rd128;
	ld.global.u8 	%rs213, [%rd129];
	st.shared.u8 	[_ZZ9smoothingP8PPMPixelS0_iiE8img_shrd+123], %rs213;
	ld.global.u8 	%rs214, [%rd129+1];
	st.shared.u8 	[_ZZ9smoothingP8PPMPixelS0_iiE8img_shrd+124], %rs214;
	ld.global.u8 	%rs247, [%rd129+2];
$L__BB0_26:
	st.shared.u8 	[_ZZ9smoothingP8PPMPixelS0_iiE8img_shrd+125], %rs247;
	setp.gt.s32 	%p156, %r2, -1;
	@%p156 bra 	$L__BB0_28;
	mov.b16 	%rs215, 0;
	st.shared.u8 	[_ZZ9smoothingP8PPMPixelS0_iiE8img_shrd+126], %rs215;
	st.shared.u8 	[_ZZ9smoothingP8PPMPixelS0_iiE8img_shrd+127], %rs215;
	st.shared.u8 	[_ZZ9smoothingP8PPMPixelS0_iiE8img_shrd+128], %rs215;
	bra.uni 	$L__BB0_160;
$L__BB0_28:
	add.s32 	%r287, %r16, %r222;
	mul.wide.s32 	%rd130, %r287, 3;
	add.s64 	%rd131, %rd1, %rd130;
	ld.global.u8 	%rs216, [%rd131];
	st.shared.u8 	[_ZZ9smoothingP8PPMPixelS0_iiE8img_shrd+126], %rs216;
	ld.global.u8 	%rs217, [%rd131+1];
	st.shared.u8 	[_ZZ9smoothingP8PPMPixelS0_iiE8img_shrd+127], %rs217;
	ld.global.u8 	%rs17, [%rd131+2];
	st.shared.u8 	[_ZZ9smoothingP8PPMPixelS0_iiE8img_shrd+128], %rs17;
	bra.uni 	$L__BB0_160;
$L__BB0_29:
	setp.ne.s32 	%p9, %r1, 15;
	setp.ne.s32 	%p10, %r4, 0;
	or.pred  	%p11, %p9, %p10;
	@%p11 bra 	$L__BB0_62;
	add.s32 	%r262, %r3, 2;
	add.s32 	%r17, %r229, -2;
	max.s32 	%r18, %r262, %r3;
	sub.s32 	%r263, %r18, %r2;
	and.b32  	%r264, %r263, 1;
	setp.eq.b32 	%p87, %r264, 1;
	not.pred 	%p88, %p87;
	mov.u32 	%r392, %r3;
	@%p88 bra 	$L__BB0_41;
	mad.lo.s32 	%r19, %r17, %r222, %r3;
	or.b32  	%r265, %r17, %r3;
	setp.gt.s32 	%p89, %r265, -1;
	setp.lt.s32 	%p90, %r17, %r224;
	and.pred  	%p91, %p89, %p90;
	@%p91 bra 	$L__BB0_33;
	mov.b16 	%rs248, 0;
	st.shared.u8 	[_ZZ9smoothingP8PPMPixelS0_iiE8img_shrd+1020], %rs248;
	st.shared.u8 	[_ZZ9smoothingP8PPMPixelS0_iiE8img_shrd+1021], %rs248;
	bra.uni 	$L__BB0_34;
$L__BB0_33:
	mul.wide.s32 	%rd84, %r19, 3;
	add.s64 	%rd85, %rd1, %rd84;
	ld.global.u8 	%rs159, [%rd85];
	st.shared.u8 	[_ZZ9smoothingP8PPMPixelS0_iiE8img_shrd+1020], %rs159;
	ld.global.u8 	%rs160, [%rd85+1];
	st.shared.u8 	[_ZZ9smoothingP8PPMPixelS0_iiE8img_shrd+1021], %rs160;
	ld.global.u8 	%rs248, [%rd85+2];
$L__BB0_34:
	st.shared.u8 	[_ZZ9smoothingP8PPMPixelS0_iiE8img_shrd+1022], %rs248;
	add.s32 	%r266, %r5, -1;
	add.s32 	%r20, %r19, %r222;
	or.b32  	%r267, %r266, %r3;
	setp.gt.s32 	%p92, %r267, -1;
	setp.le.u32 	%p93, %r229, %r224;
	and.pred  	%p94, %p92, %p93;
	@%p94 bra 	$L__BB0_36;
	mov.b16 	%rs249, 0;
	st.shared.u8 	[_ZZ9smoothingP8PPMPixelS0_iiE8img_shrd+1023], %rs249;
	st.shared.u8 	[_ZZ9smoothingP8PPMPixelS0_iiE8img_shrd+1024], %rs249;
	bra.uni 	$L__BB0_37;
$L__BB0_36:
	mul.wide.s32 	%rd86, %r20, 3;
	add.s64 	%rd87, %rd1, %rd86;
	ld.global.u8 	%rs162, [%rd87];
	st.shared.u8 	[_ZZ9smoothingP8PPMPixelS0_iiE8img_shrd+1023], %rs162;
	ld.global.u8 	%rs163, [%rd87+1];
	st.shared.u8 	[_ZZ9smoothingP8PPMPixelS0_iiE8img_shrd+1024], %rs163;
	ld.global.u8 	%rs249, [%rd87+2];
$L__BB0_37:
	st.shared.u8 	[_ZZ9smoothingP8PPMPixelS0_iiE8img_shrd+1025], %rs249;
	setp.gt.s32 	%p95, %r3, -1;
	@%p95 bra 	$L__BB0_39;
	mov.b16 	%rs250, 0;
	st.shared.u8 	[_ZZ9smoothingP8PPMPixelS0_iiE8img_shrd+1026], %rs250;
	st.shared.u8 	[_ZZ9smoothingP8PPMPixelS0_iiE8img_shrd+1027], %rs250;
	bra.uni 	$L__BB0_40;
$L__BB0_39:
	add.s32 	%r268, %r20, %r222;
	mul.wide.s32 	%rd88, %r268, 3;
	add.s64 	%rd89, %rd1, %rd88;
	ld.global.u8 	%rs165, [%rd89];
	st.shared.u8 	[_ZZ9smoothingP8PPMPixelS0_iiE8img_shrd+1026], %rs165;
	ld.global.u8 	%rs166, [%rd89+1];
	st.shared.u8 	[_ZZ9smoothingP8PPMPixelS0_iiE8img_shrd+1027], %rs166;
	ld.global.u8 	%rs250, [%rd89+2];
$L__BB0_40:
	st.shared.u8 	[_ZZ9smoothingP8PPMPixelS0_iiE8img_shrd+1028], %rs250;
	add.s32 	%r392, %r3, 1;
$L__BB0_41:
	setp.gt.s32 	%p96, %r3, 2147483645;
	@%p96 bra 	$L__BB0_160;
	add.s32 	%r23, %r229, -1;
	add.s32 	%r397, %r392, 1;
	mad.lo.s32 	%r396, %r17, %r222, %r392;
	mad.lo.s32 	%r395, %r222, %r23, %r392;
	mad.lo.s32 	%r394, %r222, %r229, %r392;
	mul.lo.s32 	%r269, %r392, 60;
	mul.lo.s32 	%r270, %r3, 60;
	sub.s32 	%r271, %r269, %r270;
	add.s32 	%r273, %r271, %r231;
	add.s32 	%r393, %r273, 1088;
$L__BB0_43:
	setp.ge.s32 	%p97, %r17, %r224;
	add.s32 	%r34, %r397, -1;
	setp.ge.s32 	%p98, %r34, %r222;
	or.b32  	%r274, %r17, %r34;
	setp.lt.s32 	%p99, %r274, 0;
	or.pred  	%p100, %p97, %p98;
	or.pred  	%p101, %p100, %p99;
	@%p101 bra 	$L__BB0_45;
	mul.wide.s32 	%rd90, %r396, 3;
	add.s64 	%rd91, %rd1, %rd90;
	ld.global.u8 	%rs168, [%rd91];
	st.shared.u8 	[%r393+-68], %rs168;
	ld.global.u8 	%rs169, [%rd91+1];
	st.shared.u8 	[%r393+-67], %rs169;
	ld.global.u8 	%rs170, [%rd91+2];
	st.shared.u8 	[%r393+-66], %rs170;
	bra.uni 	$L__BB0_46;
$L__BB0_45:
	mov.b16 	%rs167, 0;
	st.shared.u8 	[%r393+-68], %rs167;
	st.shared.u8 	[%r393+-67], %rs167;
	st.shared.u8 	[%r393+-66], %rs167;
$L__BB0_46:
	setp.lt.s32 	%p102, %r34, %r222;
	setp.le.u32 	%p103, %r229, %r224;
	or.b32  	%r275, %r23, %r34;
	setp.gt.s32 	%p104, %r275, -1;
	and.pred  	%p105, %p104, %p103;
	and.pred  	%p106, %p105, %p102;
	@%p106 bra 	$L__BB0_48;
	mov.b16 	%rs171, 0;
	st.shared.u8 	[%r393+-65], %rs171;
	st.shared.u8 	[%r393+-64], %rs171;
	st.shared.u8 	[%r393+-63], %rs171;
	bra.uni 	$L__BB0_49;
$L__BB0_48:
	mul.wide.s32 	%rd92, %r395, 3;
	add.s64 	%rd93, %rd1, %rd92;
	ld.global.u8 	%rs172, [%rd93];
	st.shared.u8 	[%r393+-65], %rs172;
	ld.global.u8 	%rs173, [%rd93+1];
	st.shared.u8 	[%r393+-64], %rs173;
	ld.global.u8 	%rs174, [%rd93+2];
	st.shared.u8 	[%r393+-63], %rs174;
$L__BB0_49:
	setp.lt.s32 	%p107, %r34, %r222;
	setp.gt.s32 	%p108, %r34, -1;
	and.pred  	%p109, %p108, %p107;
	@%p109 bra 	$L__BB0_51;
	mov.b16 	%rs175, 0;
	st.shared.u8 	[%r393+-62], %rs175;
	st.shared.u8 	[%r393+-61], %rs175;
	st.shared.u8 	[%r393+-60], %rs175;
	bra.uni 	$L__BB0_52;
$L__BB0_51:
	mul.wide.s32 	%rd94, %r394, 3;
	add.s64 	%rd95, %rd1, %rd94;
	ld.global.u8 	%rs176, [%rd95];
	st.shared.u8 	[%r393+-62], %rs176;
	ld.global.u8 	%rs177, [%rd95+1];
	st.shared.u8 	[%r393+-61], %rs177;
	ld.global.u8 	%rs178, [%rd95+2];
	st.shared.u8 	[%r393+-60], %rs178;
$L__BB0_52:
	setp.lt.s32 	%p110, %r17, %r224;
	setp.lt.s32 	%p111, %r397, %r222;
	or.b32  	%r276, %r17, %r397;
	setp.gt.s32 	%p112, %r276, -1;
	and.pred  	%p113, %p110, %p111;
	and.pred  	%p114, %p113, %p112;
	@%p114 bra 	$L__BB0_54;
	mov.b16 	%rs179, 0;
	st.shared.u8 	[%r393+-8], %rs179;
	st.shared.u8 	[%r393+-7], %rs179;
	st.shared.u8 	[%r393+-6], %rs179;
	bra.uni 	$L__BB0_55;
$L__BB0_54:
	add.s32 	%r277, %r396, 1;
	mul.wide.s32 	%rd96, %r277, 3;
	add.s64 	%rd97, %rd1, %rd96;
	ld.global.u8 	%rs180, [%rd97];
	st.shared.u8 	[%r393+-8], %rs180;
	ld.global.u8 	%rs181, [%rd97+1];
	st.shared.u8 	[%r393+-7], %rs181;
	ld.global.u8 	%rs182, [%rd97+2];
	st.shared.u8 	[%r393+-6], %rs182;
$L__BB0_55:
	setp.lt.s32 	%p115, %r397, %r222;
	setp.le.u32 	%p116, %r229, %r224;
	or.b32  	%r278, %r23, %r397;
	setp.gt.s32 	%p117, %r278, -1;
	and.pred  	%p118, %p117, %p116;
	and.pred  	%p119, %p118, %p115;
	@%p119 bra 	$L__BB0_57;
	mov.b16 	%rs183, 0;
	st.shared.u8 	[%r393+-5], %rs183;
	st.shared.u8 	[%r393+-4], %rs183;
	st.shared.u8 	[%r393+-3], %rs183;
	bra.uni 	$L__BB0_58;
$L__BB0_57:
	add.s32 	%r279, %r395, 1;
	mul.wide.s32 	%rd98, %r279, 3;
	add.s64 	%rd99, %rd1, %rd98;
	ld.global.u8 	%rs184, [%rd99];
	st.shared.u8 	[%r393+-5], %rs184;
	ld.global.u8 	%rs185, [%rd99+1];
	st.shared.u8 	[%r393+-4], %rs185;
	ld.global.u8 	%rs186, [%rd99+2];
	st.shared.u8 	[%r393+-3], %rs186;
$L__BB0_58:
	setp.lt.s32 	%p120, %r397, %r222;
	setp.gt.s32 	%p121, %r397, -1;
	and.pred  	%p122, %p121, %p120;
	@%p122 bra 	$L__BB0_60;
	mov.b16 	%rs187, 0;
	st.shared.u8 	[%r393+-2], %rs187;
	st.shared.u8 	[%r393+-1], %rs187;
	st.shared.u8 	[%r393], %rs187;
	bra.uni 	$L__BB0_61;
$L__BB0_60:
	add.s32 	%r280, %r394, 1;
	mul.wide.s32 	%rd100, %r280, 3;
	add.s64 	%rd101, %rd1, %rd100;
	ld.global.u8 	%rs188, [%rd101];
	st.shared.u8 	[%r393+-2], %rs188;
	ld.global.u8 	%rs189, [%rd101+1];
	st.shared.u8 	[%r393+-1], %rs189;
	ld.global.u8 	%rs190, [%rd101+2];
	st.shared.u8 	[%r393], %rs190;
$L__BB0_61:
	add.s32 	%r35, %r397, 2;
	add.s32 	%r396, %r396, 2;
	add.s32 	%r395, %r395, 2;
	add.s32 	%r394, %r394, 2;
	add.s32 	%r393, %r393, 120;
	setp.eq.s32 	%p123, %r397, %r18;
	mov.u32 	%r397, %r35;
	@%p123 bra 	$L__BB0_160;
	bra.uni 	$L__BB0_43;
$L__BB0_62:
	setp.ne.s32 	%p12, %r1, 0;
	setp.ne.s32 	%p13, %r4, 15;
	or.pred  	%p14, %p12, %p13;
	@%p14 bra 	$L__BB0_90;
	add.s32 	%r260, %r3, -2;
	setp.gt.s32 	%p67, %r3, 1;
	setp.lt.s32 	%p68, %r260, %r222;
	and.pred  	%p1, %p67, %p68;
	mul.lo.s32 	%r40, %r229, %r222;
	not.pred 	%p69, %p1;
	@%p69 bra 	$L__BB0_65;
	cvt.s64.s32 	%rd54, %r40;
	cvt.u64.u32 	%rd55, %r3;
	add.s64 	%rd56, %rd54, %rd55;
	mad.lo.s64 	%rd57, %rd56, 3, %rd1;
	ld.global.u8 	%rs132, [%rd57+-6];
	st.shared.u8 	[_ZZ9smoothingP8PPMPixelS0_iiE8img_shrd+51], %rs132;
	ld.global.u8 	%rs133, [%rd57+-5];
	st.shared.u8 	[_ZZ9smoothingP8PPMPixelS0_iiE8img_shrd+52], %rs133;
	ld.global.u8 	%rs251, [%rd57+-4];
	bra.uni 	$L__BB0_66;
$L__BB0_65:
	mov.b16 	%rs251, 0;
	st.shared.u8 	[_ZZ9smoothingP8PPMPixelS0_iiE8img_shrd+51], %rs251;
	st.shared.u8 	[_ZZ9smoothingP8PPMPixelS0_iiE8img_shrd+52], %rs251;
$L__BB0_66:
	st.shared.u8 	[_ZZ9smoothingP8PPMPixelS0_iiE8img_shrd+53], %rs251;
	add.s32 	%r41, %r229, 1;
	add.s32 	%r42, %r40, %r222;
	setp.lt.u32 	%p70, %r41, %r224;
	and.pred  	%p71, %p1, %p70;
	@%p71 bra 	$L__BB0_68;
	mov.b16 	%rs252, 0;
	st.shared.u8 	[_ZZ9smoothingP8PPMPixelS0_iiE8img_shrd+54], %rs252;
	st.shared.u8 	[_ZZ9smoothingP8PPMPixelS0_iiE8img_shrd+55], %rs252;
	bra.uni 	$L__BB0_69;
$L__BB0_68:
	cvt.s64.s32 	%rd58, %r42;
	cvt.u64.u32 	%rd59, %r3;
	add.s64 	%rd60, %rd58, %rd59;
	mad.lo.s64 	%rd61, %rd60, 3, %rd1;
	ld.global.u8 	%rs135, [%rd61+-6];
	st.shared.u8 	[_ZZ9smoothingP8PPMPixelS0_iiE8img_shrd+54], %rs135;
	ld.global.u8 	%rs136, [%rd61+-5];
	st.shared.u8 	[_ZZ9smoothingP8PPMPixelS0_iiE8img_shrd+55], %rs136;
	ld.global.u8 	%rs252, [%rd61+-4];
$L__BB0_69:
	st.shared.u8 	[_ZZ9smoothingP8PPMPixelS0_iiE8img_shrd+56], %rs252;
	add.s32 	%r43, %r229, 2;
	add.s32 	%r44, %r42, %r222;
	setp.lt.u32 	%p72, %r43, %r224;
	and.pred  	%p73, %p1, %p72;
	@%p73 bra 	$L__BB0_71;
	mov.b16 	%rs253, 0;
	st.shared.u8 	[_ZZ9smoothingP8PPMPixelS0_iiE8img_shrd+57], %rs253;
	st.shared.u8 	[_ZZ9smoothingP8PPMPixelS0_iiE8img_shrd+58], %rs253;
	bra.uni 	$L__BB0_72;
$L__BB0_71:
	cvt.s64.s32 	%rd62, %r44;
	cvt.u64.u32 	%rd63, %r3;
	add.s64 	%rd64, %rd62, %rd63;
	mad.lo.s64 	%rd65, %rd64, 3, %rd1;
	ld.global.u8 	%rs138, [%rd65+-6];
	st.shared.u8 	[_ZZ9smoothingP8PPMPixelS0_iiE8img_shrd+57], %rs138;
	ld.global.u8 	%rs139, [%rd65+-5];
	st.shared.u8 	[_ZZ9smoothingP8PPMPixelS0_iiE8img_shrd+58], %rs139;
	ld.global.u8 	%rs253, [%rd65+-4];
$L__BB0_72:
	st.shared.u8 	[_ZZ9smoothingP8PPMPixelS0_iiE8img_shrd+59], %rs253;
	setp.gt.s32 	%p74, %r3, 0;
	setp.le.s32 	%p75, %r3, %r222;
	and.pred  	%p2, %p74, %p75;
	@%p2 bra 	$L__BB0_74;
	mov.b16 	%rs254, 0;
	st.shared.u8 	[_ZZ9smoothingP8PPMPixelS0_iiE8img_shrd+111], %rs254;
	st.shared.u8 	[_ZZ9smoothingP8PPMPixelS0_iiE8img_shrd+112], %rs254;
	bra.uni 	$L__BB0_75;
$L__BB0_74:
	cvt.s64.s32 	%rd66, %r40;
	cvt.u64.u32 	%rd67, %r3;
	add.s64 	%rd68, %rd66, %rd67;
	mad.lo.s64 	%rd69, %rd68, 3, %rd1;
	ld.global.u8 	%rs141, [%rd69+-3];
	st.shared.u8 	[_ZZ9smoothingP8PPMPixelS0_iiE8img_shrd+111], %rs141;
	ld.global.u8 	%rs142, [%rd69+-2];
	st.shared.u8 	[_ZZ9smoothingP8PPMPixelS0_iiE8img_shrd+112], %rs142;
	ld.global.u8 	%rs254, [%rd69+-1];
$L__BB0_75:
	setp.lt.u32 	%p76, %r41, %r224;
	st.shared.u8 	[_ZZ9smoothingP8PPMPixelS0_iiE8img_shrd+113], %rs254;
	and.pred  	%p77, %p2, %p76;
	@%p77 bra 	$L__BB0_77;
	mov.b16 	%rs255, 0;
	st.shared.u8 	[_ZZ9smoothingP8PPMPixelS0_iiE8img_shrd+114], %rs255;
	st.shared.u8 	[_ZZ9smoothingP8PPMPixelS0_iiE8img_shrd+115], %rs255;
	bra.uni 	$L__BB0_78;
$L__BB0_77:
	cvt.s64.s32 	%rd70, %r42;
	cvt.u64.u32 	%rd71, %r3;
	add.s64 	%rd72, %rd70, %rd71;
	mad.lo.s64 	%rd73, %rd72, 3, %rd1;
	ld.global.u8 	%rs144, [%rd73+-3];
	st.shared.u8 	[_ZZ9smoothingP8PPMPixelS0_iiE8img_shrd+114], %rs144;
	ld.global.u8 	%rs145, [%rd73+-2];
	st.shared.u8 	[_ZZ9smoothingP8PPMPixelS0_iiE8img_shrd+115], %rs145;
	ld.global.u8 	%rs255, [%rd73+-1];
$L__BB0_78:
	setp.lt.u32 	%p78, %r43, %r224;
	st.shared.u8 	[_ZZ9smoothingP8PPMPixelS0_iiE8img_shrd+116], %rs255;
	and.pred  	%p79, %p2, %p78;
	@%p79 bra 	$L__BB0_80;
	mov.b16 	%rs256, 0;
	st.shared.u8 	[_ZZ9smoothingP8PPMPixelS0_iiE8img_shrd+117], %rs256;
	st.shared.u8 	[_ZZ9smoothingP8PPMPixelS0_iiE8img_shrd+118], %rs256;
	bra.uni 	$L__BB0_81;
$L__BB0_80:
	cvt.s64.s32 	%rd74, %r44;
	cvt.u64.u32 	%rd75, %r3;
	add.s64 	%rd76, %rd74, %rd75;
	mad.lo.s64 	%rd77, %rd76, 3, %rd1;
	ld.global.u8 	%rs147, [%rd77+-3];
	st.shared.u8 	[_ZZ9smoothingP8PPMPixelS0_iiE8img_shrd+117], %rs147;
	ld.global.u8 	%rs148, [%rd77+-2];
	st.shared.u8 	[_ZZ9smoothingP8PPMPixelS0_iiE8img_shrd+118], %rs148;
	ld.global.u8 	%rs256, [%rd77+-1];
$L__BB0_81:
	st.shared.u8 	[_ZZ9smoothingP8PPMPixelS0_iiE8img_shrd+119], %rs256;
	setp.gt.s32 	%p80, %r3, -1;
	add.s32 	%r45, %r40, %r3;
	@%p80 bra 	$L__BB0_83;
	mov.b16 	%rs257, 0;
	st.shared.u8 	[_ZZ9smoothingP8PPMPixelS0_iiE8img_shrd+171], %rs257;
	st.shared.u8 	[_ZZ9smoothingP8PPMPixelS0_iiE8img_shrd+172], %rs257;
	bra.uni 	$L__BB0_84;
$L__BB0_83:
	mul.wide.s32 	%rd78, %r45, 3;
	add.s64 	%rd79, %rd1, %rd78;
	ld.global.u8 	%rs150, [%rd79];
	st.shared.u8 	[_ZZ9smoothingP8PPMPixelS0_iiE8img_shrd+171], %rs150;
	ld.global.u8 	%rs151, [%rd79+1];
	st.shared.u8 	[_ZZ9smoothingP8PPMPixelS0_iiE8img_shrd+172], %rs151;
	ld.global.u8 	%rs257, [%rd79+2];
$L__BB0_84:
	setp.gt.s32 	%p81, %r3, -1;
	setp.lt.u32 	%p82, %r41, %r224;
	st.shared.u8 	[_ZZ9smoothingP8PPMPixelS0_iiE8img_shrd+173], %rs257;
	add.s32 	%r46, %r45, %r222;
	and.pred  	%p83, %p81, %p82;
	@%p83 bra 	$L__BB0_86;
	mov.b16 	%rs258, 0;
	st.shared.u8 	[_ZZ9smoothingP8PPMPixelS0_iiE8img_shrd+174], %rs258;
	st.shared.u8 	[_ZZ9smoothingP8PPMPixelS0_iiE8img_shrd+175], %rs258;
	bra.uni 	$L__BB0_87;
$L__BB0_86:
	mul.wide.s32 	%rd80, %r46, 3;
	add.s64 	%rd81, %rd1, %rd80;
	ld.global.u8 	%rs153, [%rd81];
	st.shared.u8 	[_ZZ9smoothingP8PPMPixelS0_iiE8img_shrd+174], %rs153;
	ld.global.u8 	%rs154, [%rd81+1];
	st.shared.u8 	[_ZZ9smoothingP8PPMPixelS0_iiE8img_shrd+175], %rs154;
	ld.global.u8 	%rs258, [%rd81+2];
$L__BB0_87:
	setp.gt.s32 	%p84, %r3, -1;
	setp.lt.u32 	%p85, %r43, %r224;
	st.shared.u8 	[_ZZ9smoothingP8PPMPixelS0_iiE8img_shrd+176], %rs258;
	and.pred  	%p86, %p84, %p85;
	@%p86 bra 	$L__BB0_89;
	mov.b16 	%rs155, 0;
	st.shared.u8 	[_ZZ9smoothingP8PPMPixelS0_iiE8img_shrd+177], %rs155;
	st.shared.u8 	[_ZZ9smoothingP8PPMPixelS0_iiE8img_shrd+178], %rs155;
	st.shared.u8 	[_ZZ9smoothingP8PPMPixelS0_iiE8img_shrd+179], %rs155;
	bra.uni 	$L__BB0_160;
$L__BB0_89:
	add.s32 	%r261, %r46, %r222;
	mul.wide.s32 	%rd82, %r261, 3;
	add.s64 	%rd83, %rd1, %rd82;
	ld.global.u8 	%rs156, [%rd83];
	st.shared.u8 	[_ZZ9smoothingP8PPMPixelS0_iiE8img_shrd+177], %rs156;
	ld.global.u8 	%rs157, [%rd83+1];
	st.shared.u8 	[_ZZ9smoothingP8PPMPixelS0_iiE8img_shrd+178], %rs157;
	ld.global.u8 	%rs41, [%rd83+2];
	st.shared.u8 	[_ZZ9smoothingP8PPMPixelS0_iiE8img_shrd+179], %rs41;
	bra.uni 	$L__BB0_160;
$L__BB0_90:
	setp.ne.s32 	%p15, %r4, 15;
	setp.ne.s32 	%p16, %r1, 15;
	or.pred  	%p17, %p16, %p15;
	@%p17 bra 	$L__BB0_123;
	add.s32 	%r249, %r3, 2;
	max.s32 	%r47, %r249, %r3;
	sub.s32 	%r250, %r47, %r2;
	and.b32  	%r251, %r250, 1;
	setp.eq.b32 	%p43, %r251, 1;
	not.pred 	%p44, %p43;
	mov.u32 	%r399, %r3;
	@%p44 bra 	$L__BB0_102;
	setp.gt.s32 	%p45, %r3, -1;
	mad.lo.s32 	%r48, %r229, %r222, %r3;
	@%p45 bra 	$L__BB0_94;
	mov.b16 	%rs259, 0;
	st.shared.u8 	[_ZZ9smoothingP8PPMPixelS0_iiE8img_shrd+1071], %rs259;
	st.shared.u8 	[_ZZ9smoothingP8PPMPixelS0_iiE8img_shrd+1072], %rs259;
	bra.uni 	$L__BB0_95;
$L__BB0_94:
	mul.wide.s32 	%rd36, %r48, 3;
	add.s64 	%rd37, %rd1, %rd36;
	ld.global.u8 	%rs99, [%rd37];
	st.shared.u8 	[_ZZ9smoothingP8PPMPixelS0_iiE8img_shrd+1071], %rs99;
	ld.global.u8 	%rs100, [%rd37+1];
	st.shared.u8 	[_ZZ9smoothingP8PPMPixelS0_iiE8img_shrd+1072], %rs100;
	ld.global.u8 	%rs259, [%rd37+2];
$L__BB0_95:
	setp.gt.s32 	%p46, %r3, -1;
	st.shared.u8 	[_ZZ9smoothingP8PPMPixelS0_iiE8img_shrd+1073], %rs259;
	add.s32 	%r252, %r229, 1;
	add.s32 	%r49, %r48, %r222;
	setp.lt.u32 	%p47, %r252, %r224;
	and.pred  	%p48, %p46, %p47;
	@%p48 bra 	$L__BB0_97;
	mov.b16 	%rs260, 0;
	st.shared.u8 	[_ZZ9smoothingP8PPMPixelS0_iiE8img_shrd+1074], %rs260;
	st.shared.u8 	[_ZZ9smoothingP8PPMPixelS0_iiE8img_shrd+1075], %rs260;
	bra.uni 	$L__BB0_98;
$L__BB0_97:
	mul.wide.s32 	%rd38, %r49, 3;
	add.s64 	%rd39, %rd1, %rd38;
	ld.global.u8 	%rs102, [%rd39];
	st.shared.u8 	[_ZZ9smoothingP8PPMPixelS0_iiE8img_shrd+1074], %rs102;
	ld.global.u8 	%rs103, [%rd39+1];
	st.shared.u8 	[_ZZ9smoothingP8PPMPixelS0_iiE8img_shrd+1075], %rs103;
	ld.global.u8 	%rs260, [%rd39+2];
$L__BB0_98:
	setp.gt.s32 	%p49, %r3, -1;
	st.shared.u8 	[_ZZ9smoothingP8PPMPixelS0_iiE8img_shrd+1076], %rs260;
	add.s32 	%r253, %r229, 2;
	setp.lt.u32 	%p50, %r253, %r224;
	and.pred  	%p51, %p49, %p50;
	@%p51 bra 	$L__BB0_100;
	mov.b16 	%rs261, 0;
	st.shared.u8 	[_ZZ9smoothingP8PPMPixelS0_iiE8img_shrd+1077], %rs261;
	st.shared.u8 	[_ZZ9smoothingP8PPMPixelS0_iiE8img_shrd+1078], %rs261;
	bra.uni 	$L__BB0_101;
$L__BB0_100:
	add.s32 	%r254, %r49, %r222;
	mul.wide.s32 	%rd40, %r254, 3;
	add.s64 	%rd41, %rd1, %rd40;
	ld.global.u8 	%rs105, [%rd41];
	st.shared.u8 	[_ZZ9smoothingP8PPMPixelS0_iiE8img_shrd+1077], %rs105;
	ld.global.u8 	%rs106, [%rd41+1];
	st.shared.u8 	[_ZZ9smoothingP8PPMPixelS0_iiE8img_shrd+1078], %rs106;
	ld.global.u8 	%rs261, [%rd41+2];
$L__BB0_101:
	st.shared.u8 	[_ZZ9smoothingP8PPMPixelS0_iiE8img_shrd+1079], %rs261;
	add.s32 	%r399, %r3, 1;
$L__BB0_102:
	setp.gt.s32 	%p52, %r3, 2147483645;
	@%p52 bra 	$L__BB0_160;
	mul.lo.s32 	%r52, %r229, %r222;
	add.s32 	%r53, %r229, 1;
	add.s32 	%r54, %r229, 2;
$L__BB0_104:
	sub.s32 	%r255, %r399, %r3;
	setp.gt.s32 	%p53, %r399, -1;
	setp.lt.s32 	%p54, %r399, %r222;
	and.pred  	%p3, %p53, %p54;
	mad.lo.s32 	%r56, %r255, 60, %r231;
	add.s32 	%r57, %r52, %r399;
	not.pred 	%p55, %p3;
	@%p55 bra 	$L__BB0_106;
	mul.wide.s32 	%rd42, %r57, 3;
	add.s64 	%rd43, %rd1, %rd42;
	ld.global.u8 	%rs108, [%rd43];
	st.shared.u8 	[%r56+1071], %rs108;
	ld.global.u8 	%rs109, [%rd43+1];
	st.shared.u8 	[%r56+1072], %rs109;
	ld.global.u8 	%rs110, [%rd43+2];
	st.shared.u8 	[%r56+1073], %rs110;
	bra.uni 	$L__BB0_107;
$L__BB0_106:
	mov.b16 	%rs107, 0;
	st.shared.u8 	[%r56+1071], %rs107;
	st.shared.u8 	[%r56+1072], %rs107;
	st.shared.u8 	[%r56+1073], %rs107;
$L__BB0_107:
	setp.lt.u32 	%p56, %r53, %r224;
	add.s32 	%r58, %r57, %r222;
	and.pred  	%p57, %p3, %p56;
	@%p57 bra 	$L__BB0_109;
	mov.b16 	%rs111, 0;
	st.shared.u8 	[%r56+1074], %rs111;
	st.shared.u8 	[%r56+1075], %rs111;
	st.shared.u8 	[%r56+1076], %rs111;
	bra.uni 	$L__BB0_110;
$L__BB0_109:
	mul.wide.s32 	%rd44, %r58, 3;
	add.s64 	%rd45, %rd1, %rd44;
	ld.global.u8 	%rs112, [%rd45];
	st.shared.u8 	[%r56+1074], %rs112;
	ld.global.u8 	%rs113, [%rd45+1];
	st.shared.u8 	[%r56+1075], %rs113;
	ld.global.u8 	%rs114, [%rd45+2];
	st.shared.u8 	[%r56+1076], %rs114;
$L__BB0_110:
	setp.lt.u32 	%p58, %r54, %r224;
	add.s32 	%r59, %r58, %r222;
	and.pred  	%p59, %p3, %p58;
	@%p59 bra 	$L__BB0_112;
	mov.b16 	%rs115, 0;
	st.shared.u8 	[%r56+1077], %rs115;
	st.shared.u8 	[%r56+1078], %rs115;
	st.shared.u8 	[%r56+1079], %rs115;
	bra.uni 	$L__BB0_113;
$L__BB0_112:
	mul.wide.s32 	%rd46, %r59, 3;
	add.s64 	%rd47, %rd1, %rd46;
	ld.global.u8 	%rs116, [%rd47];
	st.shared.u8 	[%r56+1077], %rs116;
	ld.global.u8 	%rs117, [%rd47+1];
	st.shared.u8 	[%r56+1078], %rs117;
	ld.global.u8 	%rs118, [%rd47+2];
	st.shared.u8 	[%r56+1079], %rs118;
$L__BB0_113:
	add.s32 	%r60, %r399, 1;
	setp.gt.s32 	%p60, %r60, -1;
	setp.lt.s32 	%p61, %r60, %r222;
	and.pred  	%p4, %p60, %p61;
	@%p4 bra 	$L__BB0_115;
	mov.b16 	%rs119, 0;
	st.shared.u8 	[%r56+1131], %rs119;
	st.shared.u8 	[%r56+1132], %rs119;
	st.shared.u8 	[%r56+1133], %rs119;
	bra.uni 	$L__BB0_116;
$L__BB0_115:
	add.s32 	%r257, %r57, 1;
	mul.wide.s32 	%rd48, %r257, 3;
	add.s64 	%rd49, %rd1, %rd48;
	ld.global.u8 	%rs120, [%rd49];
	st.shared.u8 	[%r56+1131], %rs120;
	ld.global.u8 	%rs121, [%rd49+1];
	st.shared.u8 	[%r56+1132], %rs121;
	ld.global.u8 	%rs122, [%rd49+2];
	st.shared.u8 	[%r56+1133], %rs122;
$L__BB0_116:
	setp.lt.u32 	%p62, %r53, %r224;
	and.pred  	%p63, %p4, %p62;
	@%p63 bra 	$L__BB0_118;
	mov.b16 	%rs123, 0;
	st.shared.u8 	[%r56+1134], %rs123;
	st.shared.u8 	[%r56+1135], %rs123;
	st.shared.u8 	[%r56+1136], %rs123;
	bra.uni 	$L__BB0_119;
$L__BB0_118:
	add.s32 	%r258, %r58, 1;
	mul.wide.s32 	%rd50, %r258, 3;
	add.s64 	%rd51, %rd1, %rd50;
	ld.global.u8 	%rs124, [%rd51];
	st.shared.u8 	[%r56+1134], %rs124;
	ld.global.u8 	%rs125, [%rd51+1];
	st.shared.u8 	[%r56+1135], %rs125;
	ld.global.u8 	%rs126, [%rd51+2];
	st.shared.u8 	[%r56+1136], %rs126;
$L__BB0_119:
	setp.lt.u32 	%p64, %r54, %r224;
	and.pred  	%p65, %p4, %p64;
	@%p65 bra 	$L__BB0_121;
	mov.b16 	%rs127, 0;
	st.shared.u8 	[%r56+1137], %rs127;
	st.shared.u8 	[%r56+1138], %rs127;
	st.shared.u8 	[%r56+1139], %rs127;
	bra.uni 	$L__BB0_122;
$L__BB0_121:
	add.s32 	%r259, %r59, 1;
	mul.wide.s32 	%rd52, %r259, 3;
	add.s64 	%rd53, %rd1, %rd52;
	ld.global.u8 	%rs128, [%rd53];
	st.shared.u8 	[%r56+1137], %rs128;
	ld.global.u8 	%rs129, [%rd53+1];
	st.shared.u8 	[%r56+1138], %rs129;
	ld.global.u8 	%rs130, [%rd53+2];
	st.shared.u8 	[%r56+1139], %rs130;
$L__BB0_122:
	add.s32 	%r399, %r399, 2;
	setp.eq.s32 	%p66, %r60, %r47;
	@%p66 bra 	$L__BB0_160;
	bra.uni 	$L__BB0_104;
$L__BB0_123:
	setp.ne.s32 	%p18, %r1, 0;
	@%p18 bra 	$L__BB0_133;
	mul.lo.s32 	%r62, %r222, %r229;
	add.s32 	%r246, %r3, -2;
	setp.lt.s32 	%p36, %r3, 2;
	setp.ge.s32 	%p37, %r246, %r222;
	mad.lo.s32 	%r63, %r4, 3, %r231;
	or.pred  	%p38, %p36, %p37;
	@%p38 bra 	$L__BB0_126;
	cvt.s64.s32 	%rd26, %r62;
	cvt.u64.u32 	%rd27, %r3;
	add.s64 	%rd28, %rd27, %rd26;
	mad.lo.s64 	%rd29, %rd28, 3, %rd1;
	ld.global.u8 	%rs87, [%rd29+-6];
	st.shared.u8 	[%r63+6], %rs87;
	ld.global.u8 	%rs88, [%rd29+-5];
	st.shared.u8 	[%r63+7], %rs88;
	ld.global.u8 	%rs89, [%rd29+-4];
	st.shared.u8 	[%r63+8], %rs89;
	bra.uni 	$L__BB0_127;
$L__BB0_126:
	mov.b16 	%rs86, 0;
	st.shared.u8 	[%r63+6], %rs86;
	st.shared.u8 	[%r63+7], %rs86;
	st.shared.u8 	[%r63+8], %rs86;
$L__BB0_127:
	setp.gt.s32 	%p39, %r3, 0;
	setp.le.s32 	%p40, %r3, %r222;
	and.pred  	%p41, %p39, %p40;
	@%p41 bra 	$L__BB0_129;
	mov.b16 	%rs90, 0;
	st.shared.u8 	[%r63+66], %rs90;
	st.shared.u8 	[%r63+67], %rs90;
	st.shared.u8 	[%r63+68], %rs90;
	bra.uni 	$L__BB0_130;
$L__BB0_129:
	cvt.s64.s32 	%rd30, %r62;
	cvt.u64.u32 	%rd31, %r3;
	add.s64 	%rd32, %rd31, %rd30;
	mad.lo.s64 	%rd33, %rd32, 3, %rd1;
	ld.global.u8 	%rs91, [%rd33+-3];
	st.shared.u8 	[%r63+66], %rs91;
	ld.global.u8 	%rs92, [%rd33+-2];
	st.shared.u8 	[%r63+67], %rs92;
	ld.global.u8 	%rs93, [%rd33+-1];
	st.shared.u8 	[%r63+68], %rs93;
$L__BB0_130:
	setp.gt.s32 	%p42, %r3, -1;
	@%p42 bra 	$L__BB0_132;
	mov.b16 	%rs94, 0;
	st.shared.u8 	[%r63+126], %rs94;
	st.shared.u8 	[%r63+127], %rs94;
	st.shared.u8 	[%r63+128], %rs94;
	bra.uni 	$L__BB0_160;
$L__BB0_132:
	add.s32 	%r248, %r3, %r62;
	mul.wide.s32 	%rd34, %r248, 3;
	add.s64 	%rd35, %rd1, %rd34;
	ld.global.u8 	%rs95, [%rd35];
	st.shared.u8 	[%r63+126], %rs95;
	ld.global.u8 	%rs96, [%rd35+1];
	st.shared.u8 	[%r63+127], %rs96;
	ld.global.u8 	%rs97, [%rd35+2];
	st.shared.u8 	[%r63+128], %rs97;
	bra.uni 	$L__BB0_160;
$L__BB0_133:
	setp.ne.s32 	%p19, %r1, 15;
	@%p19 bra 	$L__BB0_144;
	add.s32 	%r64, %r3, 2;
	mul.lo.s32 	%r65, %r222, %r229;
	add.s32 	%r66, %r3, %r65;
	setp.lt.s32 	%p28, %r3, 0;
	mad.lo.s32 	%r242, %r4, 3, %r231;
	add.s32 	%r67, %r242, 1020;
	@%p28 bra 	$L__BB0_136;
	mul.wide.s32 	%rd18, %r66, 3;
	add.s64 	%rd19, %rd1, %rd18;
	ld.global.u8 	%rs75, [%rd19];
	st.shared.u8 	[%r67+6], %rs75;
	ld.global.u8 	%rs76, [%rd19+1];
	st.shared.u8 	[%r67+7], %rs76;
	ld.global.u8 	%rs77, [%rd19+2];
	st.shared.u8 	[%r67+8], %rs77;
	bra.uni 	$L__BB0_137;
$L__BB0_136:
	mov.b16 	%rs74, 0;
	st.shared.u8 	[%r67+6], %rs74;
	st.shared.u8 	[%r67+7], %rs74;
	st.shared.u8 	[%r67+8], %rs74;
$L__BB0_137:
	max.s32 	%r243, %r64, %r3;
	setp.eq.s32 	%p29, %r3, %r243;
	@%p29 bra 	$L__BB0_160;
	add.s32 	%r244, %r3, 1;
	setp.gt.s32 	%p30, %r3, -2;
	setp.lt.s32 	%p31, %r244, %r222;
	and.pred  	%p32, %p30, %p31;
	@%p32 bra 	$L__BB0_140;
	mov.b16 	%rs78, 0;
	st.shared.u8 	[%r67+66], %rs78;
	st.shared.u8 	[%r67+67], %rs78;
	st.shared.u8 	[%r67+68], %rs78;
	bra.uni 	$L__BB0_141;
$L__BB0_140:
	cvt.s64.s32 	%rd20, %r65;
	cvt.s64.s32 	%rd21, %r3;
	add.s64 	%rd22, %rd21, %rd20;
	mad.lo.s64 	%rd23, %rd22, 3, %rd1;
	ld.global.u8 	%rs79, [%rd23+3];
	st.shared.u8 	[%r67+66], %rs79;
	ld.global.u8 	%rs80, [%rd23+4];
	st.shared.u8 	[%r67+67], %rs80;
	ld.global.u8 	%rs81, [%rd23+5];
	st.shared.u8 	[%r67+68], %rs81;
$L__BB0_141:
	setp.gt.s32 	%p33, %r64, -1;
	setp.lt.s32 	%p34, %r64, %r222;
	and.pred  	%p35, %p33, %p34;
	@%p35 bra 	$L__BB0_143;
	mov.b16 	%rs82, 0;
	st.shared.u8 	[%r67+126], %rs82;
	st.shared.u8 	[%r67+127], %rs82;
	st.shared.u8 	[%r67+128], %rs82;
	bra.uni 	$L__BB0_160;
$L__BB0_143:
	add.s32 	%r245, %r66, 2;
	mul.wide.s32 	%rd24, %r245, 3;
	add.s64 	%rd25, %rd1, %rd24;
	ld.global.u8 	%rs83, [%rd25];
	st.shared.u8 	[%r67+126], %rs83;
	ld.global.u8 	%rs84, [%rd25+1];
	st.shared.u8 	[%r67+127], %rs84;
	ld.global.u8 	%rs85, [%rd25+2];
	st.shared.u8 	[%r67+128], %rs85;
	bra.uni 	$L__BB0_160;
$L__BB0_144:
	setp.ne.s32 	%p20, %r4, 0;
	@%p20 bra 	$L__BB0_152;
	add.s32 	%r238, %r229, -2;
	mad.lo.s32 	%r68, %r238, %r222, %r3;
	setp.lt.u32 	%p24, %r229, 2;
	setp.ge.s32 	%p25, %r238, %r224;
	or.pred  	%p26, %p24, %p25;
	@%p26 bra 	$L__BB0_147;
	mul.wide.s32 	%rd12, %r68, 3;
	add.s64 	%rd13, %rd1, %rd12;
	ld.global.u8 	%rs64, [%rd13];
	st.shared.u8 	[%r7+120], %rs64;
	ld.global.u8 	%rs65, [%rd13+1];
	st.shared.u8 	[%r7+121], %rs65;
	ld.global.u8 	%rs66, [%rd13+2];
	st.shared.u8 	[%r7+122], %rs66;
	bra.uni 	$L__BB0_148;
$L__BB0_147:
	mov.b16 	%rs63, 0;
	st.shared.u8 	[%r7+120], %rs63;
	st.shared.u8 	[%r7+121], %rs63;
	st.shared.u8 	[%r7+122], %rs63;
$L__BB0_148:
	add.s32 	%r69, %r68, %r222;
	add.s32 	%r239, %r229, -1;
	setp.lt.u32 	%p27, %r239, %r224;
	@%p27 bra 	$L__BB0_150;
	mov.b16 	%rs67, 0;
	st.shared.u8 	[%r7+123], %rs67;
	st.shared.u8 	[%r7+124], %rs67;
	st.shared.u8 	[%r7+125], %rs67;
	bra.uni 	$L__BB0_151;
$L__BB0_150:
	mul.wide.s32 	%rd14, %r69, 3;
	add.s64 	%rd15, %rd1, %rd14;
	ld.global.u8 	%rs68, [%rd15];
	st.shared.u8 	[%r7+123], %rs68;
	ld.global.u8 	%rs69, [%rd15+1];
	st.shared.u8 	[%r7+124], %rs69;
	ld.global.u8 	%rs70, [%rd15+2];
	st.shared.u8 	[%r7+125], %rs70;
$L__BB0_151:
	add.s32 	%r240, %r69, %r222;
	mul.wide.s32 	%rd16, %r240, 3;
	add.s64 	%rd17, %rd1, %rd16;
	ld.global.u8 	%rs71, [%rd17];
	st.shared.u8 	[%r7+126], %rs71;
	ld.global.u8 	%rs72, [%rd17+1];
	st.shared.u8 	[%r7+127], %rs72;
	ld.global.u8 	%rs73, [%rd17+2];
	st.shared.u8 	[%r7+128], %rs73;
	bra.uni 	$L__BB0_160;
$L__BB0_152:
	setp.ne.s32 	%p21, %r4, 15;
	@%p21 bra 	$L__BB0_159;
	mad.lo.s32 	%r70, %r229, %r222, %r3;
	mul.wide.s32 	%rd7, %r70, 3;
	add.s64 	%rd2, %rd1, %rd7;
	ld.global.u8 	%rs52, [%rd2];
	st.shared.u8 	[%r7+171], %rs52;
	ld.global.u8 	%rs53, [%rd2+1];
	st.shared.u8 	[%r7+172], %rs53;
	ld.global.u8 	%rs54, [%rd2+2];
	st.shared.u8 	[%r7+173], %rs54;
	add.s32 	%r234, %r229, 1;
	setp.lt.u32 	%p22, %r234, %r224;
	@%p22 bra 	$L__BB0_155;
	mov.b16 	%rs55, 0;
	st.shared.u8 	[%r7+174], %rs55;
	st.shared.u8 	[%r7+175], %rs55;
	st.shared.u8 	[%r7+176], %rs55;
	bra.uni 	$L__BB0_156;
$L__BB0_155:
	mul.wide.s32 	%rd8, %r222, 3;
	add.s64 	%rd9, %rd2, %rd8;
	ld.global.u8 	%rs56, [%rd9];
	st.shared.u8 	[%r7+174], %rs56;
	ld.global.u8 	%rs57, [%rd9+1];
	st.shared.u8 	[%r7+175], %rs57;
	ld.global.u8 	%rs58, [%rd9+2];
	st.shared.u8 	[%r7+176], %rs58;
$L__BB0_156:
	add.s32 	%r235, %r229, 2;
	setp.lt.u32 	%p23, %r235, %r224;
	@%p23 bra 	$L__BB0_158;
	mov.b16 	%rs59, 0;
	st.shared.u8 	[%r7+177], %rs59;
	st.shared.u8 	[%r7+178], %rs59;
	st.shared.u8 	[%r7+179], %rs59;
	bra.uni 	$L__BB0_160;
$L__BB0_158:
	shl.b32 	%r236, %r222, 1;
	add.s32 	%r237, %r70, %r236;
	mul.wide.s32 	%rd10, %r237, 3;
	add.s64 	%rd11, %rd1, %rd10;
	ld.global.u8 	%rs60, [%rd11];
	st.shared.u8 	[%r7+177], %rs60;
	ld.global.u8 	%rs61, [%rd11+1];
	st.shared.u8 	[%r7+178], %rs61;
	ld.global.u8 	%rs62, [%rd11+2];
	st.shared.u8 	[%r7+179], %rs62;
	bra.uni 	$L__BB0_160;
$L__BB0_159:
	mad.lo.s32 	%r232, %r222, %r229, %r3;
	mul.wide.s32 	%rd5, %r232, 3;
	add.s64 	%rd6, %rd1, %rd5;
	ld.global.u8 	%rs49, [%rd6];
	mad.lo.s32 	%r233, %r4, 3, %r7;
	st.shared.u8 	[%r233+126], %rs49;
	ld.global.u8 	%rs50, [%rd6+1];
	st.shared.u8 	[%r233+127], %rs50;
	ld.global.u8 	%rs51, [%rd6+2];
	st.shared.u8 	[%r233+128], %rs51;
$L__BB0_160:
	bar.sync 	0;
	max.u32 	%r290, %r4, %r1;
	setp.gt.u32 	%p157, %r290, 20;
	mad.lo.s32 	%r71, %r4, 3, %r7;
	mov.b32 	%r403, 0;
	mov.u32 	%r404, %r403;
	mov.u32 	%r405, %r403;
	@%p157 bra 	$L__BB0_162;
	ld.shared.u8 	%r405, [%r71];
	ld.shared.u8 	%r404, [%r71+2];
	ld.shared.u8 	%r403, [%r71+1];
$L__BB0_162:
	setp.gt.u32 	%p158, %r4, 20;
	setp.gt.u32 	%p159, %r1, 19;
	or.pred  	%p160, %p158, %p159;
	@%p160 bra 	$L__BB0_164;
	ld.shared.u8 	%r292, [%r71+60];
	add.s32 	%r405, %r405, %r292;
	ld.shared.u8 	%r293, [%r71+62];
	add.s32 	%r404, %r404, %r293;
	ld.shared.u8 	%r294, [%r71+61];
	add.s32 	%r403, %r403, %r294;
$L__BB0_164:
	setp.gt.u32 	%p161, %r4, 20;
	setp.gt.u32 	%p162, %r1, 18;
	or.pred  	%p163, %p161, %p162;
	@%p163 bra 	$L__BB0_166;
	ld.shared.u8 	%r296, [%r71+120];
	add.s32 	%r405, %r405, %r296;
	ld.shared.u8 	%r297, [%r71+122];
	add.s32 	%r404, %r404, %r297;
	ld.shared.u8 	%r298, [%r71+121];
	add.s32 	%r403, %r403, %r298;
$L__BB0_166:
	setp.gt.u32 	%p164, %r4, 20;
	setp.gt.u32 	%p165, %r1, 17;
	or.pred  	%p166, %p164, %p165;
	@%p166 bra 	$L__BB0_168;
	ld.shared.u8 	%r300, [%r71+180];
	add.s32 	%r405, %r405, %r300;
	ld.shared.u8 	%r301, [%r71+182];
	add.s32 	%r404, %r404, %r301;
	ld.shared.u8 	%r302, [%r71+181];
	add.s32 	%r403, %r403, %r302;
$L__BB0_168:
	setp.gt.u32 	%p167, %r4, 20;
	setp.gt.u32 	%p168, %r1, 16;
	or.pred  	%p169, %p167, %p168;
	@%p169 bra 	$L__BB0_170;
	ld.shared.u8 	%r304, [%r71+240];
	add.s32 	%r405, %r405, %r304;
	ld.shared.u8 	%r305, [%r71+242];
	add.s32 	%r404, %r404, %r305;
	ld.shared.u8 	%r306, [%r71+241];
	add.s32 	%r403, %r403, %r306;
$L__BB0_170:
	setp.gt.u32 	%p170, %r1, 20;
	setp.gt.u32 	%p171, %r4, 19;
	or.pred  	%p172, %p171, %p170;
	@%p172 bra 	$L__BB0_172;
	ld.shared.u8 	%r308, [%r71+3];
	add.s32 	%r405, %r405, %r308;
	ld.shared.u8 	%r309, [%r71+5];
	add.s32 	%r404, %r404, %r309;
	ld.shared.u8 	%r310, [%r71+4];
	add.s32 	%r403, %r403, %r310;
$L__BB0_172:
	setp.gt.u32 	%p173, %r290, 19;
	@%p173 bra 	$L__BB0_174;
	ld.shared.u8 	%r313, [%r71+63];
	add.s32 	%r405, %r405, %r313;
	ld.shared.u8 	%r314, [%r71+65];
	add.s32 	%r404, %r404, %r314;
	ld.shared.u8 	%r315, [%r71+64];
	add.s32 	%r403, %r403, %r315;
$L__BB0_174:
	setp.gt.u32 	%p174, %r4, 19;
	setp.gt.u32 	%p175, %r1, 18;
	or.pred  	%p176, %p174, %p175;
	@%p176 bra 	$L__BB0_176;
	ld.shared.u8 	%r317, [%r71+123];
	add.s32 	%r405, %r405, %r317;
	ld.shared.u8 	%r318, [%r71+125];
	add.s32 	%r404, %r404, %r318;
	ld.shared.u8 	%r319, [%r71+124];
	add.s32 	%r403, %r403, %r319;
$L__BB0_176:
	setp.gt.u32 	%p177, %r4, 19;
	setp.gt.u32 	%p178, %r1, 17;
	or.pred  	%p179, %p177, %p178;
	@%p179 bra 	$L__BB0_178;
	ld.shared.u8 	%r321, [%r71+183];
	add.s32 	%r405, %r405, %r321;
	ld.shared.u8 	%r322, [%r71+185];
	add.s32 	%r404, %r404, %r322;
	ld.shared.u8 	%r323, [%r71+184];
	add.s32 	%r403, %r403, %r323;
$L__BB0_178:
	setp.gt.u32 	%p180, %r4, 19;
	setp.gt.u32 	%p181, %r1, 16;
	or.pred  	%p182, %p180, %p181;
	@%p182 bra 	$L__BB0_180;
	ld.shared.u8 	%r325, [%r71+243];
	add.s32 	%r405, %r405, %r325;
	ld.shared.u8 	%r326, [%r71+245];
	add.s32 	%r404, %r404, %r326;
	ld.shared.u8 	%r327, [%r71+244];
	add.s32 	%r403, %r403, %r327;
$L__BB0_180:
	setp.gt.u32 	%p183, %r1, 20;
	setp.gt.u32 	%p184, %r4, 18;
	or.pred  	%p185, %p184, %p183;
	@%p185 bra 	$L__BB0_182;
	ld.shared.u8 	%r329, [%r71+6];
	add.s32 	%r405, %r405, %r329;
	ld.shared.u8 	%r330, [%r71+8];
	add.s32 	%r404, %r404, %r330;
	ld.shared.u8 	%r331, [%r71+7];
	add.s32 	%r403, %r403, %r331;
$L__BB0_182:
	setp.gt.u32 	%p186, %r4, 18;
	setp.gt.u32 	%p187, %r1, 19;
	or.pred  	%p188, %p186, %p187;
	@%p188 bra 	$L__BB0_184;
	ld.shared.u8 	%r333, [%r71+66];
	add.s32 	%r405, %r405, %r333;
	ld.shared.u8 	%r334, [%r71+68];
	add.s32 	%r404, %r404, %r334;
	ld.shared.u8 	%r335, [%r71+67];
	add.s32 	%r403, %r403, %r335;
$L__BB0_184:
	setp.gt.u32 	%p189, %r290, 18;
	@%p189 bra 	$L__BB0_186;
	ld.shared.u8 	%r338, [%r71+126];
	add.s32 	%r405, %r405, %r338;
	ld.shared.u8 	%r339, [%r71+128];
	add.s32 	%r404, %r404, %r339;
	ld.shared.u8 	%r340, [%r71+127];
	add.s32 	%r403, %r403, %r340;
$L__BB0_186:
	setp.gt.u32 	%p190, %r4, 18;
	setp.gt.u32 	%p191, %r1, 17;
	or.pred  	%p192, %p190, %p191;
	@%p192 bra 	$L__BB0_188;
	ld.shared.u8 	%r342, [%r71+186];
	add.s32 	%r405, %r405, %r342;
	ld.shared.u8 	%r343, [%r71+188];
	add.s32 	%r404, %r404, %r343;
	ld.shared.u8 	%r344, [%r71+187];
	add.s32 	%r403, %r403, %r344;
$L__BB0_188:
	setp.gt.u32 	%p193, %r4, 18;
	setp.gt.u32 	%p194, %r1, 16;
	or.pred  	%p195, %p193, %p194;
	@%p195 bra 	$L__BB0_190;
	ld.shared.u8 	%r346, [%r71+246];
	add.s32 	%r405, %r405, %r346;
	ld.shared.u8 	%r347, [%r71+248];
	add.s32 	%r404, %r404, %r347;
	ld.shared.u8 	%r348, [%r71+247];
	add.s32 	%r403, %r403, %r348;
$L__BB0_190:
	setp.gt.u32 	%p196, %r1, 20;
	setp.gt.u32 	%p197, %r4, 17;
	or.pred  	%p198, %p197, %p196;
	@%p198 bra 	$L__BB0_192;
	ld.shared.u8 	%r350, [%r71+9];
	add.s32 	%r405, %r405, %r350;
	ld.shared.u8 	%r351, [%r71+11];
	add.s32 	%r404, %r404, %r351;
	ld.shared.u8 	%r352, [%r71+10];
	add.s32 	%r403, %r403, %r352;
$L__BB0_192:
	setp.gt.u32 	%p199, %r4, 17;
	setp.gt.u32 	%p200, %r1, 19;
	or.pred  	%p201, %p199, %p200;
	@%p201 bra 	$L__BB0_194;
	ld.shared.u8 	%r354, [%r71+69];
	add.s32 	%r405, %r405, %r354;
	ld.shared.u8 	%r355, [%r71+71];
	add.s32 	%r404, %r404, %r355;
	ld.shared.u8 	%r356, [%r71+70];
	add.s32 	%r403, %r403, %r356;
$L__BB0_194:
	setp.gt.u32 	%p202, %r4, 17;
	setp.gt.u32 	%p203, %r1, 18;
	or.pred  	%p204, %p202, %p203;
	@%p204 bra 	$L__BB0_196;
	ld.shared.u8 	%r358, [%r71+129];
	add.s32 	%r405, %r405, %r358;
	ld.shared.u8 	%r359, [%r71+131];
	add.s32 	%r404, %r404, %r359;
	ld.shared.u8 	%r360, [%r71+130];
	add.s32 	%r403, %r403, %r360;
$L__BB0_196:
	setp.gt.u32 	%p205, %r290, 17;
	@%p205 bra 	$L__BB0_198;
	ld.shared.u8 	%r363, [%r71+189];
	add.s32 	%r405, %r405, %r363;
	ld.shared.u8 	%r364, [%r71+191];
	add.s32 	%r404, %r404, %r364;
	ld.shared.u8 	%r365, [%r71+190];
	add.s32 	%r403, %r403, %r365;
$L__BB0_198:
	setp.gt.u32 	%p206, %r4, 17;
	setp.gt.u32 	%p207, %r1, 16;
	or.pred  	%p208, %p206, %p207;
	@%p208 bra 	$L__BB0_200;
	ld.shared.u8 	%r367, [%r71+249];
	add.s32 	%r405, %r405, %r367;
	ld.shared.u8 	%r368, [%r71+251];
	add.s32 	%r404, %r404, %r368;
	ld.shared.u8 	%r369, [%r71+250];
	add.s32 	%r403, %r403, %r369;
$L__BB0_200:
	setp.gt.u32 	%p209, %r1, 20;
	setp.gt.u32 	%p210, %r4, 16;
	or.pred  	%p211, %p210, %p209;
	@%p211 bra 	$L__BB0_202;
	ld.shared.u8 	%r371, [%r71+12];
	add.s32 	%r405, %r405, %r371;
	ld.shared.u8 	%r372, [%r71+14];
	add.s32 	%r404, %r404, %r372;
	ld.shared.u8 	%r373, [%r71+13];
	add.s32 	%r403, %r403, %r373;
$L__BB0_202:
	setp.gt.u32 	%p212, %r4, 16;
	setp.gt.u32 	%p213, %r1, 19;
	or.pred  	%p214, %p212, %p213;
	@%p214 bra 	$L__BB0_204;
	ld.shared.u8 	%r375, [%r71+72];
	add.s32 	%r405, %r405, %r375;
	ld.shared.u8 	%r376, [%r71+74];
	add.s32 	%r404, %r404, %r376;
	ld.shared.u8 	%r377, [%r71+73];
	add.s32 	%r403, %r403, %r377;
$L__BB0_204:
	setp.gt.u32 	%p215, %r4, 16;
	setp.gt.u32 	%p216, %r1, 18;
	or.pred  	%p217, %p215, %p216;
	@%p217 bra 	$L__BB0_206;
	ld.shared.u8 	%r379, [%r71+132];
	add.s32 	%r405, %r405, %r379;
	ld.shared.u8 	%r380, [%r71+134];
	add.s32 	%r404, %r404, %r380;
	ld.shared.u8 	%r381, [%r71+133];
	add.s32 	%r403, %r403, %r381;
$L__BB0_206:
	setp.gt.u32 	%p218, %r4, 16;
	setp.gt.u32 	%p219, %r1, 17;
	or.pred  	%p220, %p218, %p219;
	@%p220 bra 	$L__BB0_208;
	ld.shared.u8 	%r383, [%r71+192];
	add.s32 	%r405, %r405, %r383;
	ld.shared.u8 	%r384, [%r71+194];
	add.s32 	%r404, %r404, %r384;
	ld.shared.u8 	%r385, [%r71+193];
	add.s32 	%r403, %r403, %r385;
$L__BB0_208:
	setp.gt.u32 	%p221, %r290, 16;
	@%p221 bra 	$L__BB0_210;
	ld.shared.u8 	%r388, [%r71+252];
	add.s32 	%r405, %r405, %r388;
	ld.shared.u8 	%r389, [%r71+254];
	add.s32 	%r404, %r404, %r389;
	ld.shared.u8 	%r390, [%r71+253];
	add.s32 	%r403, %r403, %r390;
$L__BB0_210:
	cvt.u16.u32 	%rs218, %r405;
	mul.hi.u16 	%rs219, %rs218, 18351;
	sub.s16 	%rs220, %rs218, %rs219;
	shr.u16 	%rs221, %rs220, 1;
	add.s16 	%rs222, %rs221, %rs219;
	shr.u16 	%rs223, %rs222, 4;
	mad.lo.s32 	%r391, %r222, %r229, %r3;
	cvta.to.global.u64 	%rd132, %rd3;
	mul.wide.s32 	%rd133, %r391, 3;
	add.s64 	%rd134, %rd132, %rd133;
	st.global.u8 	[%rd134], %rs223;
	cvt.u16.u32 	%rs224, %r404;
	mul.hi.u16 	%rs225, %rs224, 18351;
	sub.s16 	%rs226, %rs224, %rs225;
	shr.u16 	%rs227, %rs226, 1;
	add.s16 	%rs228, %rs227, %rs225;
	shr.u16 	%rs229, %rs228, 4;
	st.global.u8 	[%rd134+2], %rs229;
	cvt.u16.u32 	%rs230, %r403;
	mul.hi.u16 	%rs231, %rs230, 18351;
	sub.s16 	%rs232, %rs230, %rs231;
	shr.u16 	%rs233, %rs232, 1;
	add.s16 	%rs234, %rs233, %rs231;
	shr.u16 	%rs235, %rs234, 4;
	st.global.u8 	[%rd134+1], %rs235;
$L__BB0_211:
	ret;

}


// ===== COMPILED SASS (sm_100) =====

	.target	sm_100

	.elftype	@"ET_EXEC"


//--------------------- .note.nv.tkinfo           --------------------------
	.section	.note.nv.tkinfo,"",@"SHT_NOTE"
	.sectionflags	@"SHF_NOTE_NV_TKINFO"
	.tkinfo
        /*0018*/ 	.word	0x00000002
        /*0030*/ 	.string	""
        /*0030*/ 	.string	"ptxas"
        /*0030*/ 	.string	"Cuda compilation tools, release 13.0, V13.0.88"
        /*0030*/ 	.string	"Build cuda_13.0.r13.0/compiler.36424714_0"
        /*0030*/ 	.string	"-arch sm_100 -m 64 "



//--------------------- .note.nv.cuinfo           --------------------------
	.section	.note.nv.cuinfo,"",@"SHT_NOTE"
	.sectionflags	@"SHF_NOTE_NV_CUINFO"
        /*0018*/ 	.short	0x0002
        /*001a*/ 	.short	0x0064
        /*001c*/ 	.short	0x0082
	.zero		2


//--------------------- .nv.info                  --------------------------
	.section	.nv.info,"",@"SHT_CUDA_INFO"
	.align	4


	//----- nvinfo : EIATTR_REGCOUNT
	.align		4
        /*0000*/ 	.byte	0x04, 0x2f
        /*0002*/ 	.short	(.L_1 - .L_0)
	.align		4
.L_0:
        /*0004*/ 	.word	index@(_Z9smoothingP8PPMPixelS0_ii)
        /*0008*/ 	.word	0x00000020


	//----- nvinfo : EIATTR_FRAME_SIZE
	.align		4
.L_1:
        /*000c*/ 	.byte	0x04, 0x11
        /*000e*/ 	.short	(.L_3 - .L_2)
	.align		4
.L_2:
        /*0010*/ 	.word	index@(_Z9smoothingP8PPMPixelS0_ii)
        /*0014*/ 	.word	0x00000000


	//----- nvinfo : EIATTR_MIN_STACK_SIZE
	.align		4
.L_3:
        /*0018*/ 	.byte	0x04, 0x12
        /*001a*/ 	.short	(.L_5 - .L_4)
	.align		4
.L_4:
        /*001c*/ 	.word	index@(_Z9smoothingP8PPMPixelS0_ii)
        /*0020*/ 	.word	0x00000000
.L_5:


//--------------------- .nv.compat                --------------------------
	.section	.nv.compat,"",@"SHT_CUDA_COMPAT_INFO"
	.align	4
        /*0000*/ 	.byte	0x02, 0x09, 0x00, 0x00, 0x02, 0x02, 0x01, 0x00, 0x02, 0x05, 0x05, 0x00, 0x03, 0x07, 0x01, 0x01
        /*0010*/ 	.byte	0x02, 0x03, 0x00, 0x00, 0x02, 0x06, 0x01, 0x00, 0x04, 0x0b, 0x08, 0x00, 0x09, 0x00, 0x00, 0x00
        /*0020*/ 	.byte	0x00, 0x00, 0x00, 0x00


//--------------------- .nv.info._Z9smoothingP8PPMPixelS0_ii --------------------------
	.section	.nv.info._Z9smoothingP8PPMPixelS0_ii,"",@"SHT_CUDA_INFO"
	.sectionflags	@""
	.align	4


	//----- nvinfo : EIATTR_CUDA_API_VERSION
	.align		4
        /*0000*/ 	.byte	0x04, 0x37
        /*0002*/ 	.short	(.L_7 - .L_6)
.L_6:
        /*0004*/ 	.word	0x00000082


	//----- nvinfo : EIATTR_KPARAM_INFO
	.align		4
.L_7:
        /*0008*/ 	.byte	0x04, 0x17
        /*000a*/ 	.short	(.L_9 - .L_8)
.L_8:
        /*000c*/ 	.word	0x00000000
        /*0010*/ 	.short	0x0003
        /*0012*/ 	.short	0x0014
        /*0014*/ 	.byte	0x00, 0xf0, 0x11, 0x00


	//----- nvinfo : EIATTR_KPARAM_INFO
	.align		4
.L_9:
        /*0018*/ 	.byte	0x04, 0x17
        /*001a*/ 	.short	(.L_11 - .L_10)
.L_10:
        /*001c*/ 	.word	0x00000000
        /*0020*/ 	.short	0x0002
        /*0022*/ 	.short	0x0010
        /*0024*/ 	.byte	0x00, 0xf0, 0x11, 0x00


	//----- nvinfo : EIATTR_KPARAM_INFO
	.align		4
.L_11:
        /*0028*/ 	.byte	0x04, 0x17
        /*002a*/ 	.short	(.L_13 - .L_12)
.L_12:
        /*002c*/ 	.word	0x00000000
        /*0030*/ 	.short	0x0001
        /*0032*/ 	.short	0x0008
        /*0034*/ 	.byte	0x00, 0xf5, 0x21, 0x00


	//----- nvinfo : EIATTR_KPARAM_INFO
	.align		4
.L_13:
        /*0038*/ 	.byte	0x04, 0x17
        /*003a*/ 	.short	(.L_15 - .L_14)
.L_14:
        /*003c*/ 	.word	0x00000000
        /*0040*/ 	.short	0x0000
        /*0042*/ 	.short	0x0000
        /*0044*/ 	.byte	0x00, 0xf5, 0x21, 0x00


	//----- nvinfo : EIATTR_SPARSE_MMA_MASK
	.align		4
.L_15:
        /*0048*/ 	.byte	0x03, 0x50
        /*004a*/ 	.short	0x0000


	//----- nvinfo : EIATTR_MAXREG_COUNT
	.align		4
        /*004c*/ 	.byte	0x03, 0x1b
        /*004e*/ 	.short	0x00ff


	//----- nvinfo : EIATTR_NUM_BARRIERS
	.align		4
        /*0050*/ 	.byte	0x02, 0x4c
        /*0052*/ 	.byte	0x01
	.zero		1


	//----- nvinfo : EIATTR_MERCURY_ISA_VERSION
	.align		4
        /*0054*/ 	.byte	0x03, 0x5f
        /*0056*/ 	.short	0x0101


	//----- nvinfo : EIATTR_VRC_CTA_INIT_COUNT
	.align		4
        /*0058*/ 	.byte	0x02, 0x4a
	.zero		1
	.zero		1


	//----- nvinfo : EIATTR_EXIT_INSTR_OFFSETS
	.align		4
        /*005c*/ 	.byte	0x04, 0x1c
        /*005e*/ 	.short	(.L_17 - .L_16)


	//   ....[0]....
.L_16:
        /*0060*/ 	.word	0x000000f0


	//   ....[1]....
        /*0064*/ 	.word	0x000042b0


	//----- nvinfo : EIATTR_CRS_STACK_SIZE
	.align		4
.L_17:
        /*0068*/ 	.byte	0x04, 0x1e
        /*006a*/ 	.short	(.L_19 - .L_18)
.L_18:
        /*006c*/ 	.word	0x00000000


	//----- nvinfo : EIATTR_CBANK_PARAM_SIZE
	.align		4
.L_19:
        /*0070*/ 	.byte	0x03, 0x19
        /*0072*/ 	.short	0x0018


	//----- nvinfo : EIATTR_PARAM_CBANK
	.align		4
        /*0074*/ 	.byte	0x04, 0x0a
        /*0076*/ 	.short	(.L_21 - .L_20)
	.align		4
.L_20:
        /*0078*/ 	.word	index@(.nv.constant0._Z9smoothingP8PPMPixelS0_ii)
        /*007c*/ 	.short	0x0380
        /*007e*/ 	.short	0x0018


	//----- nvinfo : EIATTR_SW_WAR
	.align		4
.L_21:
        /*0080*/ 	.byte	0x04, 0x36
        /*0082*/ 	.short	(.L_23 - .L_22)
.L_22:
        /*0084*/ 	.word	0x00000008
.L_23:


//--------------------- .nv.callgraph             --------------------------
	.section	.nv.callgraph,"",@"SHT_CUDA_CALLGRAPH"
	.align	4
	.sectionentsize	8
	.align		4
        /*0000*/ 	.word	0x00000000
	.align		4
        /*0004*/ 	.word	0xffffffff
	.align		4
        /*0008*/ 	.word	0x00000000
	.align		4
        /*000c*/ 	.word	0xfffffffe
	.align		4
        /*0010*/ 	.word	0x00000000
	.align		4
        /*0014*/ 	.word	0xfffffffd
	.align		4
        /*0018*/ 	.word	0x00000000
	.align		4
        /*001c*/ 	.word	0xfffffffc


//--------------------- .text._Z9smoothingP8PPMPixelS0_ii --------------------------
	.section	.text._Z9smoothingP8PPMPixelS0_ii,"ax",@progbits
	.align	128
        .global         _Z9smoothingP8PPMPixelS0_ii
        .type           _Z9smoothingP8PPMPixelS0_ii,@function
        .size           _Z9smoothingP8PPMPixelS0_ii,(.L_x_21 - _Z9smoothingP8PPMPixelS0_ii)
        .other          _Z9smoothingP8PPMPixelS0_ii,@"STO_CUDA_ENTRY STV_DEFAULT"
_Z9smoothingP8PPMPixelS0_ii:
.text._Z9smoothingP8PPMPixelS0_ii:
[----:B------:R-:W-:Y:S01]  /*0000*/  LDC R1, c[0x0][0x37c] ;  /* 0x0000df00ff017b82 */ /* 0x000fe20000000800 */
[----:B------:R-:W0:Y:S07]  /*0010*/  S2R R10, SR_CTAID.X ;  /* 0x00000000000a7919 */ /* 0x000e2e0000002500 */
[----:B------:R-:W1:Y:S01]  /*0020*/  S2UR UR5, SR_CTAID.Y ;  /* 0x00000000000579c3 */ /* 0x000e620000002600 */
[----:B------:R-:W0:Y:S01]  /*0030*/  LDCU UR6, c[0x0][0x360] ;  /* 0x00006c00ff0677ac */ /* 0x000e220008000800 */
[----:B------:R-:W2:Y:S01]  /*0040*/  S2R R0, SR_TID.Y ;  /* 0x0000000000007919 */ /* 0x000ea20000002200 */
[----:B------:R-:W1:Y:S01]  /*0050*/  LDCU UR4, c[0x0][0x364] ;  /* 0x00006c80ff0477ac */ /* 0x000e620008000800 */
[----:B------:R-:W3:Y:S01]  /*0060*/  S2R R2, SR_TID.X ;  /* 0x0000000000027919 */ /* 0x000ee20000002100 */
[----:B------:R-:W4:Y:S01]  /*0070*/  LDCU.64 UR8, c[0x0][0x390] ;  /* 0x00007200ff0877ac */ /* 0x000f220008000a00 */
[----:B-1----:R-:W-:Y:S01]  /*0080*/  UIMAD UR4, UR4, UR5, URZ ;  /* 0x00000005040472a4 */ /* 0x002fe2000f8e02ff */
[----:B----4-:R-:W-:-:S02]  /*0090*/  IMAD.U32 R4, RZ, RZ, UR8 ;  /* 0x00000008ff047e24 */ /* 0x010fc4000f8e00ff */
[----:B0-----:R-:W-:-:S03]  /*00a0*/  IMAD R10, R10, UR6, RZ ;  /* 0x000000060a0a7c24 */ /* 0x001fc6000f8e02ff */
[----:B--2---:R-:W-:Y:S02]  /*00b0*/  VIADD R3, R0, UR4 ;  /* 0x0000000400037c36 */ /* 0x004fe40008000000 */
[----:B---3--:R-:W-:-:S03]  /*00c0*/  IMAD.IADD R5, R10, 0x1, R2 ;  /* 0x000000010a057824 */ /* 0x008fc600078e0202 */
[----:B------:R-:W-:-:S04]  /*00d0*/  ISETP.GE.AND P0, PT, R3, UR9, PT ;  /* 0x0000000903007c0c */ /* 0x000fc8000bf06270 */
[----:B------:R-:W-:-:S13]  /*00e0*/  ISETP.GE.OR P0, PT, R5, R4, P0 ;  /* 0x000000040500720c */ /* 0x000fda0000706670 */
[----:B------:R-:W-:Y:S05]  /*00f0*/  @P0 EXIT ;  /* 0x000000000000094d */ /* 0x000fea0003800000 */
[----:B------:R-:W0:Y:S01]  /*0100*/  S2R R7, SR_CgaCtaId ;  /* 0x0000000000077919 */ /* 0x000e220000008800 */
[----:B------:R-:W-:Y:S01]  /*0110*/  LOP3.LUT P0, RZ, R2, R0, RZ, 0xfc, !PT ;  /* 0x0000000002ff7212 */ /* 0x000fe2000780fcff */
[----:B------:R-:W1:Y:S01]  /*0120*/  LDCU.64 UR6, c[0x0][0x358] ;  /* 0x00006b00ff0677ac */ /* 0x000e620008000a00 */
[----:B------:R-:W-:Y:S01]  /*0130*/  MOV R8, 0x400 ;  /* 0x0000040000087802 */ /* 0x000fe20000000f00 */
[----:B------:R-:W-:Y:S01]  /*0140*/  BSSY.RECONVERGENT B0, `(.L_x_0) ;  /* 0x000033c000007945 */ /* 0x000fe20003800200 */
[----:B------:R-:W2:Y:S02]  /*0150*/  LDCU.64 UR10, c[0x0][0x390] ;  /* 0x00007200ff0a77ac */ /* 0x000ea40008000a00 */
[----:B0-----:R-:W-:-:S05]  /*0160*/  LEA R8, R7, R8, 0x18 ;  /* 0x0000000807087211 */ /* 0x001fca00078ec0ff */
[----:B------:R-:W-:Y:S02]  /*0170*/  IMAD R6, R2, 0x3c, R8 ;  /* 0x0000003c02067824 */ /* 0x000fe400078e0208 */
[----:B-12---:R-:W-:Y:S05]  /*0180*/  @P0 BRA `(.L_x_1) ;  /* 0x0000000800880947 */ /* 0x006fea0003800000 */
[----:B------:R-:W-:Y:S01]  /*0190*/  VIADD R7, R5, 0xfffffffe ;  /* 0xfffffffe05077836 */ /* 0x000fe20000000000 */
[C---:B------:R-:W-:Y:S01]  /*01a0*/  ISETP.GT.U32.AND P2, PT, R3.reuse, UR9, PT ;  /* 0x0000000903007c0c */ /* 0x040fe2000bf44070 */
[C---:B------:R-:W-:Y:S02]  /*01b0*/  VIADD R19, R3.reuse, 0xffffffff ;  /* 0xffffffff03137836 */ /* 0x040fe40000000000 */
[----:B------:R-:W-:-:S03]  /*01c0*/  VIADD R23, R3, 0xfffffffe ;  /* 0xfffffffe03177836 */ /* 0x000fc60000000000 */
[----:B------:R-:W-:Y:S01]  /*01d0*/  LOP3.LUT R9, R19, R7, RZ, 0xfc, !PT ;  /* 0x0000000713097212 */ /* 0x000fe200078efcff */
[----:B------:R-:W-:-:S03]  /*01e0*/  IMAD R11, R23, R4, RZ ;  /* 0x00000004170b7224 */ /* 0x000fc600078e02ff */
[----:B------:R-:W-:Y:S01]  /*01f0*/  ISETP.GT.AND P3, PT, R9, -0x1, !P2 ;  /* 0xffffffff0900780c */ /* 0x000fe20005764270 */
[----:B------:R-:W-:-:S03]  /*0200*/  IMAD.IADD R12, R11, 0x1, R4 ;  /* 0x000000010b0c7824 */ /* 0x000fc600078e0204 */
[----:B------:R-:W-:-:S13]  /*0210*/  ISETP.LT.AND P3, PT, R7, R4, P3 ;  /* 0x000000040700720c */ /* 0x000fda0001f61270 */
[----:B------:R-:W0:Y:S01]  /*0220*/  @P3 LDC.64 R14, c[0x0][0x388] ;  /* 0x0000e200ff0e3b82 */ /* 0x000e220000000a00 */
[----:B------:R-:W-:Y:S02]  /*0230*/  @P3 SHF.R.S32.HI R16, RZ, 0x1f, R12 ;  /* 0x0000001fff103819 */ /* 0x000fe4000001140c */
[----:B------:R-:W-:-:S04]  /*0240*/  @P3 IADD3 R17, P0, PT, R5, R12, RZ ;  /* 0x0000000c05113210 */ /* 0x000fc80007f1e0ff */
[----:B------:R-:W-:-:S05]  /*0250*/  @P3 LEA.HI.X.SX32 R9, R5, R16, 0x1, P0 ;  /* 0x0000001005093211 */ /* 0x000fca00000f0eff */
[----:B------:R-:W-:Y:S02]  /*0260*/  @P3 IMAD R9, R9, 0x3, RZ ;  /* 0x0000000309093824 */ /* 0x000fe400078e02ff */
[----:B0-----:R-:W-:-:S04]  /*0270*/  @P3 IMAD.WIDE.U32 R16, R17, 0x3, R14 ;  /* 0x0000000311103825 */ /* 0x001fc800078e000e */
[----:B------:R-:W-:-:S05]  /*0280*/  @P3 IMAD.IADD R17, R17, 0x1, R9 ;  /* 0x0000000111113824 */ /* 0x000fca00078e0209 */
[----:B------:R-:W2:Y:S04]  /*0290*/  @P3 LDG.E.U8 R26, desc[UR6][R16.64+-0x6] ;  /* 0xfffffa06101a3981 */ /* 0x000ea8000c1e1100 */
[----:B------:R-:W3:Y:S01]  /*02a0*/  @P3 LDG.E.U8 R25, desc[UR6][R16.64+-0x5] ;  /* 0xfffffb0610193981 */ /* 0x000ee2000c1e1100 */
[-C--:B------:R-:W-:Y:S01]  /*02b0*/  ISETP.GE.AND P0, PT, R7, R4.reuse, PT ;  /* 0x000000040700720c */ /* 0x080fe20003f06270 */
[----:B------:R-:W-:Y:S01]  /*02c0*/  VIADD R22, R5, 0xffffffff ;  /* 0xffffffff05167836 */ /* 0x000fe20000000000 */
[C---:B------:R-:W-:Y:S02]  /*02d0*/  LOP3.LUT R9, R23.reuse, R7, RZ, 0xfc, !PT ;  /* 0x0000000717097212 */ /* 0x040fe400078efcff */
[----:B------:R-:W-:Y:S02]  /*02e0*/  ISETP.GE.OR P0, PT, R23, UR9, P0 ;  /* 0x0000000917007c0c */ /* 0x000fe40008706670 */
[----:B------:R-:W-:-:S02]  /*02f0*/  ISETP.GE.AND P5, PT, R7, R4, PT ;  /* 0x000000040700720c */ /* 0x000fc40003fa6270 */
[----:B------:R-:W-:Y:S02]  /*0300*/  ISETP.LT.OR P1, PT, R9, RZ, P0 ;  /* 0x000000ff0900720c */ /* 0x000fe40000721670 */
[----:B------:R-:W-:Y:S02]  /*0310*/  ISETP.GT.AND P5, PT, R5, 0x1, !P5 ;  /* 0x000000010500780c */ /* 0x000fe40006fa4270 */
[C---:B------:R-:W-:Y:S02]  /*0320*/  ISETP.GE.AND P6, PT, R23.reuse, UR9, PT ;  /* 0x0000000917007c0c */ /* 0x040fe4000bfc6270 */
[----:B------:R-:W-:Y:S02]  /*0330*/  LOP3.LUT R13, R23, R22, RZ, 0xfc, !PT ;  /* 0x00000016170d7212 */ /* 0x000fe400078efcff */
[----:B------:R-:W-:-:S05]  /*0340*/  IADD3 R9, PT, PT, R12, R4, RZ ;  /* 0x000000040c097210 */ /* 0x000fca0007ffe0ff */
[----:B------:R-:W0:Y:S01]  /*0350*/  @!P1 LDC.64 R20, c[0x0][0x388] ;  /* 0x0000e200ff149b82 */ /* 0x000e220000000a00 */
[----:B------:R-:W-:Y:S02]  /*0360*/  @!P1 SHF.R.S32.HI R18, RZ, 0x1f, R5 ;  /* 0x0000001fff129819 */ /* 0x000fe40000011405 */
[----:B------:R-:W-:-:S04]  /*0370*/  @!P1 IADD3 R7, P0, PT, R5, R11, RZ ;  /* 0x0000000b05079210 */ /* 0x000fc80007f1e0ff */
[----:B------:R-:W-:Y:S01]  /*0380*/  @!P1 LEA.HI.X.SX32 R18, R11, R18, 0x1, P0 ;  /* 0x000000120b129211 */ /* 0x000fe200000f0eff */
[----:B------:R-:W1:Y:S01]  /*0390*/  @P5 LDC.64 R14, c[0x0][0x388] ;  /* 0x0000e200ff0e5b82 */ /* 0x000e620000000a00 */
[----:B------:R-:W-:Y:S02]  /*03a0*/  ISETP.GT.AND P0, PT, R13, -0x1, !P6 ;  /* 0xffffffff0d00780c */ /* 0x000fe40007704270 */
[C---:B------:R-:W-:Y:S02]  /*03b0*/  @P5 IADD3 R13, P4, PT, R5.reuse, R9, RZ ;  /* 0x00000009050d5210 */ /* 0x040fe40007f9e0ff */
[----:B------:R-:W-:Y:S01]  /*03c0*/  ISETP.LE.AND P0, PT, R5, R4, P0 ;  /* 0x000000040500720c */ /* 0x000fe20000703270 */
[----:B0-----:R-:W-:-:S04]  /*03d0*/  @!P1 IMAD.WIDE.U32 R20, R7, 0x3, R20 ;  /* 0x0000000307149825 */ /* 0x001fc800078e0014 */
[----:B------:R-:W-:Y:S01]  /*03e0*/  @!P1 IMAD R7, R18, 0x3, RZ ;  /* 0x0000000312079824 */ /* 0x000fe200078e02ff */
[----:B------:R-:W-:Y:S01]  /*03f0*/  @P5 LEA.HI.X.SX32 R18, R9, RZ, 0x1, P4 ;  /* 0x000000ff09125211 */ /* 0x000fe200020f0eff */
[----:B-1----:R-:W-:-:S04]  /*0400*/  @P5 IMAD.WIDE.U32 R14, R13, 0x3, R14 ;  /* 0x000000030d0e5825 */ /* 0x002fc800078e000e */
[----:B------:R-:W-:Y:S02]  /*0410*/  @P5 IMAD R27, R18, 0x3, RZ ;  /* 0x00000003121b5824 */ /* 0x000fe400078e02ff */
[--C-:B------:R-:W-:Y:S01]  /*0420*/  @!P1 IMAD.IADD R21, R21, 0x1, R7.reuse ;  /* 0x0000000115159824 */ /* 0x100fe200078e0207 */
[----:B------:R-:W-:Y:S01]  /*0430*/  @!P3 PRMT R7, RZ, 0x7610, R7 ;  /* 0x00007610ff07b816 */ /* 0x000fe20000000007 */
[----:B------:R-:W-:-:S03]  /*0440*/  @P5 IMAD.IADD R15, R15, 0x1, R27 ;  /* 0x000000010f0f5824 */ /* 0x000fc600078e021b */
[----:B------:R-:W4:Y:S04]  /*0450*/  @!P1 LDG.E.U8 R13, desc[UR6][R20.64+-0x6] ;  /* 0xfffffa06140d9981 */ /* 0x000f28000c1e1100 */
[----:B------:R-:W5:Y:S04]  /*0460*/  @P5 LDG.E.U8 R24, desc[UR6][R14.64+-0x6] ;  /* 0xfffffa060e185981 */ /* 0x000f68000c1e1100 */
[----:B------:R-:W4:Y:S04]  /*0470*/  @!P1 LDG.E.U8 R18, desc[UR6][R20.64+-0x5] ;  /* 0xfffffb0614129981 */ /* 0x000f28000c1e1100 */
[----:B------:R0:W4:Y:S04]  /*0480*/  @P3 LDG.E.U8 R7, desc[UR6][R16.64+-0x4] ;  /* 0xfffffc0610073981 */ /* 0x000128000c1e1100 */
[----:B------:R-:W4:Y:S01]  /*0490*/  @!P1 LDG.E.U8 R20, desc[UR6][R20.64+-0x4] ;  /* 0xfffffc0614149981 */ /* 0x000f22000c1e1100 */
[----:B0-----:R-:W0:Y:S03]  /*04a0*/  @P0 LDC.64 R16, c[0x0][0x388] ;  /* 0x0000e200ff100b82 */ /* 0x001e260000000a00 */
[----:B------:R-:W4:Y:S01]  /*04b0*/  @P5 LDG.E.U8 R21, desc[UR6][R14.64+-0x5] ;  /* 0xfffffb060e155981 */ /* 0x000f22000c1e1100 */
[----:B------:R-:W-:-:S03]  /*04c0*/  @P0 SHF.R.S32.HI R28, RZ, 0x1f, R5 ;  /* 0x0000001fff1c0819 */ /* 0x000fc60000011405 */
[----:B------:R-:W-:Y:S04]  /*04d0*/  @!P3 STS.U8 [R8+0x3], RZ ;  /* 0x000003ff0800b388 */ /* 0x000fe80000000000 */
[----:B------:R-:W-:Y:S04]  /*04e0*/  @!P3 STS.U8 [R8+0x4], RZ ;  /* 0x000004ff0800b388 */ /* 0x000fe80000000000 */
[----:B--2---:R1:W-:Y:S04]  /*04f0*/  @P3 STS.U8 [R8+0x3], R26 ;  /* 0x0000031a08003388 */ /* 0x0043e80000000000 */
[----:B---3--:R2:W-:Y:S01]  /*0500*/  @P3 STS.U8 [R8+0x4], R25 ;  /* 0x0000041908003388 */ /* 0x0085e20000000000 */
[----:B------:R-:W-:-:S04]  /*0510*/  @P0 IADD3 R27, P3, PT, R5, R11, RZ ;  /* 0x0000000b051b0210 */ /* 0x000fc80007f7e0ff */
[----:B------:R-:W-:Y:S01]  /*0520*/  @P0 LEA.HI.X.SX32 R28, R11, R28, 0x1, P3 ;  /* 0x0000001c0b1c0211 */ /* 0x000fe200018f0eff */
[----:B0-----:R-:W-:-:S04]  /*0530*/  @P0 IMAD.WIDE.U32 R16, R27, 0x3, R16 ;  /* 0x000000031b100825 */ /* 0x001fc800078e0010 */
[----:B------:R-:W-:-:S04]  /*0540*/  @P0 IMAD R27, R28, 0x3, RZ ;  /* 0x000000031c1b0824 */ /* 0x000fc800078e02ff */
[----:B------:R-:W-:-:S05]  /*0550*/  @P0 IMAD.IADD R17, R17, 0x1, R27 ;  /* 0x0000000111110824 */ /* 0x000fca00078e021b */
[----:B-1----:R-:W3:Y:S04]  /*0560*/  @P0 LDG.E.U8 R26, desc[UR6][R16.64+-0x3] ;  /* 0xfffffd06101a0981 */ /* 0x002ee8000c1e1100 */
[----:B--2---:R-:W2:Y:S01]  /*0570*/  @P0 LDG.E.U8 R25, desc[UR6][R16.64+-0x2] ;  /* 0xfffffe0610190981 */ /* 0x004ea2000c1e1100 */
[----:B------:R-:W-:Y:S02]  /*0580*/  LOP3.LUT R22, R19, R22, RZ, 0xfc, !PT ;  /* 0x0000001613167212 */ /* 0x000fe400078efcff */
[C---:B------:R-:W-:Y:S02]  /*0590*/  ISETP.GT.AND P3, PT, R5.reuse, R4, PT ;  /* 0x000000040500720c */ /* 0x040fe40003f64270 */
[----:B------:R-:W-:Y:S02]  /*05a0*/  ISETP.GT.AND P4, PT, R22, -0x1, !P2 ;  /* 0xffffffff1600780c */ /* 0x000fe40005784270 */
[----:B------:R-:W-:-:S02]  /*05b0*/  ISETP.GT.AND P3, PT, R5, RZ, !P3 ;  /* 0x000000ff0500720c */ /* 0x000fc40005f64270 */
[----:B------:R-:W-:Y:S01]  /*05c0*/  ISETP.LE.AND P4, PT, R5, R4, P4 ;  /* 0x000000040500720c */ /* 0x000fe20002783270 */
[----:B------:R-:W-:Y:S01]  /*05d0*/  @!P5 STS.U8 [R8+0x6], RZ ;  /* 0x000006ff0800d388 */ /* 0x000fe20000000000 */
[----:B------:R-:W-:-:S03]  /*05e0*/  LOP3.LUT R27, R23, R10, RZ, 0xfc, !PT ;  /* 0x0000000a171b7212 */ /* 0x000fc600078efcff */
[----:B------:R-:W-:Y:S01]  /*05f0*/  @!P5 STS.U8 [R8+0x7], RZ ;  /* 0x000007ff0800d388 */ /* 0x000fe20000000000 */
[----:B------:R-:W-:-:S07]  /*0600*/  ISETP.GT.AND P6, PT, R27, -0x1, !P6 ;  /* 0xffffffff1b00780c */ /* 0x000fce00077c4270 */
[----:B------:R-:W0:Y:S01]  /*0610*/  @P4 LDC.64 R22, c[0x0][0x388] ;  /* 0x0000e200ff164b82 */ /* 0x000e220000000a00 */
[----:B------:R-:W-:Y:S01]  /*0620*/  @P4 SHF.R.S32.HI R28, RZ, 0x1f, R12 ;  /* 0x0000001fff1c4819 */ /* 0x000fe2000001140c */
[----:B-----5:R1:W-:Y:S01]  /*0630*/  @P5 STS.U8 [R8+0x6], R24 ;  /* 0x0000061808005388 */ /* 0x0203e20000000000 */
[----:B------:R-:W-:-:S06]  /*0640*/  @!P5 PRMT R24, RZ, 0x7610, R24 ;  /* 0x00007610ff18d816 */ /* 0x000fcc0000000018 */
[----:B-1----:R1:W5:Y:S02]  /*0650*/  @P5 LDG.E.U8 R24, desc[UR6][R14.64+-0x4] ;  /* 0xfffffc060e185981 */ /* 0x002364000c1e1100 */
[----:B-1----:R-:W1:Y:S02]  /*0660*/  @P3 LDC.64 R14, c[0x0][0x388] ;  /* 0x0000e200ff0e3b82 */ /* 0x002e640000000a00 */
[----:B----4-:R4:W-:Y:S01]  /*0670*/  @P5 STS.U8 [R8+0x7], R21 ;  /* 0x0000071508005388 */ /* 0x0109e20000000000 */
[----:B------:R-:W-:Y:S02]  /*0680*/  @P4 IADD3 R27, P5, PT, R5, R12, RZ ;  /* 0x0000000c051b4210 */ /* 0x000fe40007fbe0ff */
[----:B------:R-:W-:Y:S02]  /*0690*/  LOP3.LUT R12, R19, R10, RZ, 0xfc, !PT ;  /* 0x0000000a130c7212 */ /* 0x000fe400078efcff */
[----:B------:R-:W-:Y:S02]  /*06a0*/  @P4 LEA.HI.X.SX32 R19, R5, R28, 0x1, P5 ;  /* 0x0000001c05134211 */ /* 0x000fe400028f0eff */
[----:B------:R-:W-:-:S02]  /*06b0*/  ISETP.GT.AND P2, PT, R12, -0x1, !P2 ;  /* 0xffffffff0c00780c */ /* 0x000fc40005744270 */
[----:B----4-:R-:W-:-:S04]  /*06c0*/  @P3 IADD3 R21, P5, PT, R5, R9, RZ ;  /* 0x0000000905153210 */ /* 0x010fc80007fbe0ff */
[----:B------:R-:W-:Y:S02]  /*06d0*/  @P3 LEA.HI.X.SX32 R9, R9, RZ, 0x1, P5 ;  /* 0x000000ff09093211 */ /* 0x000fe400028f0eff */
[----:B------:R-:W-:Y:S02]  /*06e0*/  ISETP.GT.AND P5, PT, R10, -0x1, PT ;  /* 0xffffffff0a00780c */ /* 0x000fe40003fa4270 */
[----:B------:R-:W-:Y:S01]  /*06f0*/  @!P0 PRMT R10, RZ, 0x7610, R10 ;  /* 0x00007610ff0a8816 */ /* 0x000fe2000000000a */
[----:B0-----:R-:W-:Y:S01]  /*0700*/  @P4 IMAD.WIDE.U32 R22, R27, 0x3, R22 ;  /* 0x000000031b164825 */ /* 0x001fe200078e0016 */
[----:B------:R1:W-:Y:S03]  /*0710*/  @!P1 STS.U8 [R8+0x1], R18 ;  /* 0x0000011208009388 */ /* 0x0003e60000000000 */
[----:B------:R-:W-:Y:S01]  /*0720*/  @P4 IMAD R27, R19, 0x3, RZ ;  /* 0x00000003131b4824 */ /* 0x000fe200078e02ff */
[----:B------:R0:W-:Y:S04]  /*0730*/  @!P1 STS.U8 [R8], R13 ;  /* 0x0000000d08009388 */ /* 0x0001e80000000000 */
[----:B------:R4:W5:Y:S01]  /*0740*/  @P0 LDG.E.U8 R10, desc[UR6][R16.64+-0x1] ;  /* 0xffffff06100a0981 */ /* 0x000962000c1e1100 */
[----:B-1----:R-:W-:-:S02]  /*0750*/  @P3 IMAD.WIDE.U32 R18, R21, 0x3, R14 ;  /* 0x0000000315123825 */ /* 0x002fc400078e000e */
[----:B------:R-:W1:Y:S08]  /*0760*/  @P2 LDC.64 R14, c[0x0][0x388] ;  /* 0x0000e200ff0e2b82 */ /* 0x000e700000000a00 */
[----:B0-----:R-:W0:Y:S08]  /*0770*/  @P6 LDC.64 R12, c[0x0][0x388] ;  /* 0x0000e200ff0c6b82 */ /* 0x001e300000000a00 */
[----:B----4-:R-:W4:Y:S01]  /*0780*/  @P5 LDC.64 R16, c[0x0][0x388] ;  /* 0x0000e200ff105b82 */ /* 0x010f220000000a00 */
[----:B------:R-:W-:-:S02]  /*0790*/  @P4 IMAD.IADD R23, R23, 0x1, R27 ;  /* 0x0000000117174824 */ /* 0x000fc400078e021b */
[----:B------:R-:W-:Y:S01]  /*07a0*/  IMAD.IADD R27, R5, 0x1, R11 ;  /* 0x00000001051b7824 */ /* 0x000fe200078e020b */
[----:B------:R-:W-:Y:S01]  /*07b0*/  @!P0 STS.U8 [R8+0x3c], RZ ;  /* 0x00003cff08008388 */ /* 0x000fe20000000000 */
[----:B------:R-:W-:Y:S01]  /*07c0*/  @P3 IMAD R21, R9, 0x3, RZ ;  /* 0x0000000309153824 */ /* 0x000fe200078e02ff */
[----:B------:R-:W-:Y:S02]  /*07d0*/  @P1 PRMT R20, RZ, 0x7610, R20 ;  /* 0x00007610ff141816 */ /* 0x000fe40000000014 */
[----:B------:R-:W-:Y:S01]  /*07e0*/  @!P4 PRMT R9, RZ, 0x7610, R9 ;  /* 0x00007610ff09c816 */ /* 0x000fe20000000009 */
[----:B------:R-:W-:Y:S01]  /*07f0*/  @P3 IMAD.IADD R19, R19, 0x1, R21 ;  /* 0x0000000113133824 */ /* 0x000fe200078e0215 */
[----:B------:R-:W-:Y:S02]  /*0800*/  @!P3 PRMT R11, RZ, 0x7610, R11 ;  /* 0x00007610ff0bb816 */ /* 0x000fe4000000000b */
[----:B------:R-:W-:Y:S01]  /*0810*/  @!P6 PRMT R21, RZ, 0x7610, R21 ;  /* 0x00007610ff15e816 */ /* 0x000fe20000000015 */
[----:B------:R1:W-:Y:S01]  /*0820*/  STS.U8 [R8+0x2], R20 ;  /* 0x0000021408007388 */ /* 0x0003e20000000000 */
[----:B0-----:R-:W-:-:S03]  /*0830*/  @P6 IMAD.WIDE R12, R27, 0x3, R12 ;  /* 0x000000031b0c6825 */ /* 0x001fc600078e020c */
[----:B------:R-:W-:Y:S04]  /*0840*/  @!P0 STS.U8 [R8+0x3d], RZ ;  /* 0x00003dff08008388 */ /* 0x000fe80000000000 */
[----:B------:R-:W5:Y:S04]  /*0850*/  @P4 LDG.E.U8 R9, desc[UR6][R22.64+-0x1] ;  /* 0xffffff0616094981 */ /* 0x000f68000c1e1100 */
[----:B-1----:R-:W5:Y:S04]  /*0860*/  @P4 LDG.E.U8 R20, desc[UR6][R22.64+-0x3] ;  /* 0xfffffd0616144981 */ /* 0x002f68000c1e1100 */
[----:B------:R-:W5:Y:S04]  /*0870*/  @P3 LDG.E.U8 R11, desc[UR6][R18.64+-0x1] ;  /* 0xffffff06120b3981 */ /* 0x000f68000c1e1100 */
[----:B------:R-:W5:Y:S04]  /*0880*/  @P3 LDG.E.U8 R29, desc[UR6][R18.64+-0x2] ;  /* 0xfffffe06121d3981 */ /* 0x000f68000c1e1100 */
[----:B------:R-:W5:Y:S04]  /*0890*/  @P4 LDG.E.U8 R22, desc[UR6][R22.64+-0x2] ;  /* 0xfffffe0616164981 */ /* 0x000f68000c1e1100 */
[----:B------:R-:W5:Y:S04]  /*08a0*/  @P6 LDG.E.U8 R21, desc[UR6][R12.64+0x2] ;  /* 0x000002060c156981 */ /* 0x000f68000c1e1100 */
[----:B------:R-:W5:Y:S04]  /*08b0*/  @P6 LDG.E.U8 R23, desc[UR6][R12.64] ;  /* 0x000000060c176981 */ /* 0x000f68000c1e1100 */
[----:B---3--:R0:W-:Y:S02]  /*08c0*/  @P0 STS.U8 [R8+0x3c], R26 ;  /* 0x00003c1a08000388 */ /* 0x0081e40000000000 */
[----:B0-----:R-:W-:-:S02]  /*08d0*/  IMAD.IADD R26, R27, 0x1, R4 ;  /* 0x000000011b1a7824 */ /* 0x001fc400078e0204 */
[----:B--2---:R0:W-:Y:S02]  /*08e0*/  @P0 STS.U8 [R8+0x3d], R25 ;  /* 0x00003d1908000388 */ /* 0x0041e40000000000 */
[C---:B------:R-:W-:Y:S02]  /*08f0*/  @P5 IMAD.IADD R28, R26.reuse, 0x1, R4 ;  /* 0x000000011a1c5824 */ /* 0x040fe400078e0204 */
[----:B------:R-:W2:Y:S01]  /*0900*/  @P6 LDG.E.U8 R27, desc[UR6][R12.64+0x1] ;  /* 0x000001060c1b6981 */ /* 0x000ea2000c1e1100 */
[----:B------:R-:W-:Y:S01]  /*0910*/  @P2 IMAD.WIDE R14, R26, 0x3, R14 ;  /* 0x000000031a0e2825 */ /* 0x000fe200078e020e */
[----:B------:R-:W-:-:S03]  /*0920*/  @!P2 PRMT R26, RZ, 0x7610, R26 ;  /* 0x00007610ff1aa816 */ /* 0x000fc6000000001a */
[----:B----4-:R-:W-:Y:S01]  /*0930*/  @P5 IMAD.WIDE R16, R28, 0x3, R16 ;  /* 0x000000031c105825 */ /* 0x010fe200078e0210 */
[----:B0-----:R-:W3:Y:S04]  /*0940*/  @P3 LDG.E.U8 R25, desc[UR6][R18.64+-0x3] ;  /* 0xfffffd0612193981 */ /* 0x001ee8000c1e1100 */
[----:B------:R-:W4:Y:S04]  /*0950*/  @P2 LDG.E.U8 R28, desc[UR6][R14.64] ;  /* 0x000000060e1c2981 */ /* 0x000f28000c1e1100 */
[----:B------:R-:W4:Y:S04]  /*0960*/  @P2 LDG.E.U8 R26, desc[UR6][R14.64+0x2] ;  /* 0x000002060e1a2981 */ /* 0x000f28000c1e1100 */
[----:B------:R-:W4:Y:S04]  /*0970*/  @P2 LDG.E.U8 R19, desc[UR6][R14.64+0x1] ;  /* 0x000001060e132981 */ /* 0x000f28000c1e1100 */
[----:B------:R-:W4:Y:S04]  /*0980*/  @P5 LDG.E.U8 R18, desc[UR6][R16.64] ;  /* 0x0000000610125981 */ /* 0x000f28000c1e1100 */
[----:B------:R-:W4:Y:S04]  /*0990*/  @P5 LDG.E.U8 R13, desc[UR6][R16.64+0x1] ;  /* 0x00000106100d5981 */ /* 0x000f28000c1e1100 */
[----:B------:R-:W4:Y:S04]  /*09a0*/  @P5 LDG.E.U8 R12, desc[UR6][R16.64+0x2] ;  /* 0x00000206100c5981 */ /* 0x000f28000c1e1100 */
[----:B------:R0:W-:Y:S04]  /*09b0*/  @!P4 STS.U8 [R8+0x3f], RZ ;  /* 0x00003fff0800c388 */ /* 0x0001e80000000000 */
        /* <DEDUP_REMOVED lines=10> */
[----:B------:R0:W-:Y:S04]  /*0a60*/  STS.U8 [R8+0x5], R7 ;  /* 0x0000050708007388 */ /* 0x0001e80000000000 */
[----:B-----5:R0:W-:Y:S04]  /*0a70*/  STS.U8 [R8+0x8], R24 ;  /* 0x0000081808007388 */ /* 0x0201e80000000000 */
[----:B------:R0:W-:Y:S04]  /*0a80*/  @P1 STS.U8 [R8], RZ ;  /* 0x000000ff08001388 */ /* 0x0001e80000000000 */
[----:B------:R0:W-:Y:S04]  /*0a90*/  STS.U8 [R8+0x3e], R10 ;  /* 0x00003e0a08007388 */ /* 0x0001e80000000000 */
[----:B------:R0:W-:Y:S04]  /*0aa0*/  @P1 STS.U8 [R8+0x1], RZ ;  /* 0x000001ff08001388 */ /* 0x0001e80000000000 */
[----:B------:R0:W-:Y:S04]  /*0ab0*/  STS.U8 [R8+0x41], R9 ;  /* 0x0000410908007388 */ /* 0x0001e80000000000 */
[----:B------:R0:W-:Y:S04]  /*0ac0*/  @P4 STS.U8 [R8+0x3f], R20 ;  /* 0x00003f1408004388 */ /* 0x0001e80000000000 */
[----:B------:R0:W-:Y:S04]  /*0ad0*/  STS.U8 [R8+0x44], R11 ;  /* 0x0000440b08007388 */ /* 0x0001e80000000000 */
[----:B------:R0:W-:Y:S04]  /*0ae0*/  @P3 STS.U8 [R8+0x43], R29 ;  /* 0x0000431d08003388 */ /* 0x0001e80000000000 */
[----:B------:R0:W-:Y:S04]  /*0af0*/  @P4 STS.U8 [R8+0x40], R22 ;  /* 0x0000401608004388 */ /* 0x0001e80000000000 */
[----:B------:R0:W-:Y:S04]  /*0b00*/  STS.U8 [R8+0x7a], R21 ;  /* 0x00007a1508007388 */ /* 0x0001e80000000000 */
[----:B------:R0:W-:Y:S04]  /*0b10*/  @P6 STS.U8 [R8+0x78], R23 ;  /* 0x0000781708006388 */ /* 0x0001e80000000000 */
[----:B--2---:R0:W-:Y:S04]  /*0b20*/  @P6 STS.U8 [R8+0x79], R27 ;  /* 0x0000791b08006388 */ /* 0x0041e80000000000 */
[----:B---3--:R0:W-:Y:S04]  /*0b30*/  @P3 STS.U8 [R8+0x42], R25 ;  /* 0x0000421908003388 */ /* 0x0081e80000000000 */
[----:B----4-:R0:W-:Y:S04]  /*0b40*/  @P2 STS.U8 [R8+0x7b], R28 ;  /* 0x00007b1c08002388 */ /* 0x0101e80000000000 */
[----:B------:R0:W-:Y:S04]  /*0b50*/  STS.U8 [R8+0x7d], R26 ;  /* 0x00007d1a08007388 */ /* 0x0001e80000000000 */
[----:B------:R0:W-:Y:S04]  /*0b60*/  @P2 STS.U8 [R8+0x7c], R19 ;  /* 0x00007c1308002388 */ /* 0x0001e80000000000 */
[----:B------:R0:W-:Y:S04]  /*0b70*/  @P5 STS.U8 [R8+0x7e], R18 ;  /* 0x00007e1208005388 */ /* 0x0001e80000000000 */
[----:B------:R0:W-:Y:S04]  /*0b80*/  @P5 STS.U8 [R8+0x7f], R13 ;  /* 0x00007f0d08005388 */ /* 0x0001e80000000000 */
[----:B------:R0:W-:Y:S01]  /*0b90*/  @P5 STS.U8 [R8+0x80], R12 ;  /* 0x0000800c08005388 */ /* 0x0001e20000000000 */
[----:B------:R-:W-:Y:S05]  /*0ba0*/  BRA `(.L_x_2) ;  /* 0x0000002800547947 */ /* 0x000fea0003800000 */
.L_x_1:
[----:B------:R-:W-:-:S04]  /*0bb0*/  ISETP.NE.AND P0, PT, R0, RZ, PT ;  /* 0x000000ff0000720c */ /* 0x000fc80003f05270 */
[----:B------:R-:W-:-:S13]  /*0bc0*/  ISETP.NE.OR P1, PT, R2, 0xf, P0 ;  /* 0x0000000f0200780c */ /* 0x000fda0000725670 */
[----:B------:R-:W-:Y:S05]  /*0bd0*/  @P1 BRA `(.L_x_3) ;  /* 0x0000000800901947 */ /* 0x000fea0003800000 */
[C-C-:B------:R-:W-:Y:S01]  /*0be0*/  VIADDMNMX R7, R5.reuse, 0x2, R5.reuse, !PT ;  /* 0x0000000205077846 */ /* 0x140fe20007800105 */
[----:B------:R-:W-:Y:S01]  /*0bf0*/  BSSY.RECONVERGENT B1, `(.L_x_4) ;  /* 0x0000035000017945 */ /* 0x000fe20003800200 */
[----:B------:R-:W-:Y:S01]  /*0c00*/  ISETP.GT.AND P3, PT, R5, 0x7ffffffd, PT ;  /* 0x7ffffffd0500780c */ /* 0x000fe20003f64270 */
[----:B------:R-:W-:Y:S01]  /*0c10*/  IMAD.MOV.U32 R13, RZ, RZ, R5 ;  /* 0x000000ffff0d7224 */ /* 0x000fe200078e0005 */
[----:B------:R-:W-:Y:S01]  /*0c20*/  IADD3 R9, PT, PT, R3, -0x2, RZ ;  /* 0xfffffffe03097810 */ /* 0x000fe20007ffe0ff */
[----:B------:R-:W-:-:S05]  /*0c30*/  IMAD.IADD R10, R7, 0x1, -R10 ;  /* 0x00000001070a7824 */ /* 0x000fca00078e0a0a */
[----:B------:R-:W-:-:S04]  /*0c40*/  LOP3.LUT R10, R10, 0x1, RZ, 0xc0, !PT ;  /* 0x000000010a0a7812 */ /* 0x000fc800078ec0ff */
[----:B------:R-:W-:-:S13]  /*0c50*/  ISETP.NE.U32.AND P0, PT, R10, 0x1, PT ;  /* 0x000000010a00780c */ /* 0x000fda0003f05070 */
[----:B------:R-:W-:Y:S05]  /*0c60*/  @P0 BRA `(.L_x_5) ;  /* 0x0000000000b40947 */ /* 0x000fea0003800000 */
[----:B------:R-:W-:Y:S01]  /*0c70*/  UIADD3 UR5, UPT, UPT, UR4, -0x1, URZ ;  /* 0xffffffff04057890 */ /* 0x000fe2000fffe0ff */
[C---:B------:R-:W-:Y:S01]  /*0c80*/  ISETP.GE.AND P0, PT, R9.reuse, UR9, PT ;  /* 0x0000000909007c0c */ /* 0x040fe2000bf06270 */
[C---:B------:R-:W-:Y:S01]  /*0c90*/  IMAD R17, R9.reuse, R4, R5 ;  /* 0x0000000409117224 */ /* 0x040fe200078e0205 */
[----:B------:R-:W-:Y:S02]  /*0ca0*/  LOP3.LUT R10, R9, R5, RZ, 0xfc, !PT ;  /* 0x00000005090a7212 */ /* 0x000fe400078efcff */
[----:B------:R-:W-:Y:S01]  /*0cb0*/  ISETP.GT.U32.AND P1, PT, R3, UR9, PT ;  /* 0x0000000903007c0c */ /* 0x000fe2000bf24070 */
[----:B------:R-:W-:Y:S01]  /*0cc0*/  IMAD.IADD R19, R17, 0x1, R4 ;  /* 0x0000000111137824 */ /* 0x000fe200078e0204 */
[----:B------:R-:W-:Y:S02]  /*0cd0*/  LOP3.LUT R11, R5, UR5, RZ, 0xfc, !PT ;  /* 0x00000005050b7c12 */ /* 0x000fe4000f8efcff */
[----:B------:R-:W-:Y:S02]  /*0ce0*/  ISETP.GT.AND P0, PT, R10, -0x1, !P0 ;  /* 0xffffffff0a00780c */ /* 0x000fe40004704270 */
[----:B------:R-:W-:-:S02]  /*0cf0*/  ISETP.GT.AND P1, PT, R11, -0x1, !P1 ;  /* 0xffffffff0b00780c */ /* 0x000fc40004f24270 */
[----:B------:R-:W-:-:S09]  /*0d00*/  ISETP.GT.AND P2, PT, R5, -0x1, PT ;  /* 0xffffffff0500780c */ /* 0x000fd20003f44270 */
[----:B------:R-:W0:Y:S04]  /*0d10*/  @P0 LDC.64 R14, c[0x0][0x388] ;  /* 0x0000e200ff0e0b82 */ /* 0x000e280000000a00 */
[----:B------:R-:W-:-:S04]  /*0d20*/  @P2 IMAD.IADD R25, R19, 0x1, R4 ;  /* 0x0000000113192824 */ /* 0x000fc800078e0204 */
[----:B------:R-:W1:Y:S08]  /*0d30*/  @P1 LDC.64 R12, c[0x0][0x388] ;  /* 0x0000e200ff0c1b82 */ /* 0x000e700000000a00 */
[----:B------:R-:W2:Y:S01]  /*0d40*/  @P2 LDC.64 R10, c[0x0][0x388] ;  /* 0x0000e200ff0a2b82 */ /* 0x000ea20000000a00 */
[----:B------:R-:W-:Y:S02]  /*0d50*/  @!P1 PRMT R23, RZ, 0x7610, R23 ;  /* 0x00007610ff179816 */ /* 0x000fe40000000017 */
[----:B------:R-:W-:Y:S01]  /*0d60*/  @!P2 PRMT R29, RZ, 0x7610, R29 ;  /* 0x00007610ff1da816 */ /* 0x000fe2000000001d */
[----:B0-----:R-:W-:Y:S01]  /*0d70*/  @P0 IMAD.WIDE R14, R17, 0x3, R14 ;  /* 0x00000003110e0825 */ /* 0x001fe200078e020e */
[----:B------:R-:W-:-:S04]  /*0d80*/  @!P0 PRMT R17, RZ, 0x7610, R17 ;  /* 0x00007610ff118816 */ /* 0x000fc80000000011 */
[----:B------:R-:W3:Y:S01]  /*0d90*/  @P0 LDG.E.U8 R21, desc[UR6][R14.64+0x1] ;  /* 0x000001060e150981 */ /* 0x000ee2000c1e1100 */
[----:B-1----:R-:W-:-:S03]  /*0da0*/  @P1 IMAD.WIDE R12, R19, 0x3, R12 ;  /* 0x00000003130c1825 */ /* 0x002fc600078e020c */
[----:B------:R-:W4:Y:S04]  /*0db0*/  @P0 LDG.E.U8 R17, desc[UR6][R14.64+0x2] ;  /* 0x000002060e110981 */ /* 0x000f28000c1e1100 */
[----:B------:R-:W5:Y:S01]  /*0dc0*/  @P0 LDG.E.U8 R19, desc[UR6][R14.64] ;  /* 0x000000060e130981 */ /* 0x000f62000c1e1100 */
[----:B--2---:R-:W-:-:S03]  /*0dd0*/  @P2 IMAD.WIDE R10, R25, 0x3, R10 ;  /* 0x00000003190a2825 */ /* 0x004fc600078e020a */
[----:B------:R-:W2:Y:S04]  /*0de0*/  @P1 LDG.E.U8 R23, desc[UR6][R12.64+0x2] ;  /* 0x000002060c171981 */ /* 0x000ea8000c1e1100 */
[----:B------:R-:W2:Y:S04]  /*0df0*/  @P1 LDG.E.U8 R25, desc[UR6][R12.64] ;  /* 0x000000060c191981 */ /* 0x000ea8000c1e1100 */
[----:B------:R0:W2:Y:S04]  /*0e00*/  @P1 LDG.E.U8 R27, desc[UR6][R12.64+0x1] ;  /* 0x000001060c1b1981 */ /* 0x0000a8000c1e1100 */
[----:B------:R-:W2:Y:S04]  /*0e10*/  @P2 LDG.E.U8 R16, desc[UR6][R10.64] ;  /* 0x000000060a102981 */ /* 0x000ea8000c1e1100 */
[----:B------:R-:W2:Y:S04]  /*0e20*/  @P2 LDG.E.U8 R18, desc[UR6][R10.64+0x1] ;  /* 0x000001060a122981 */ /* 0x000ea8000c1e1100 */
[----:B------:R-:W2:Y:S04]  /*0e30*/  @P2 LDG.E.U8 R29, desc[UR6][R10.64+0x2] ;  /* 0x000002060a1d2981 */ /* 0x000ea8000c1e1100 */
[----:B------:R1:W-:Y:S04]  /*0e40*/  @!P0 STS.U8 [R8+0x3fc], RZ ;  /* 0x0003fcff08008388 */ /* 0x0003e80000000000 */
[----:B------:R1:W-:Y:S04]  /*0e50*/  @!P0 STS.U8 [R8+0x3fd], RZ ;  /* 0x0003fdff08008388 */ /* 0x0003e80000000000 */
[----:B------:R1:W-:Y:S04]  /*0e60*/  @!P1 STS.U8 [R8+0x3ff], RZ ;  /* 0x0003ffff08009388 */ /* 0x0003e80000000000 */
[----:B------:R1:W-:Y:S04]  /*0e70*/  @!P1 STS.U8 [R8+0x400], RZ ;  /* 0x000400ff08009388 */ /* 0x0003e80000000000 */
[----:B------:R1:W-:Y:S04]  /*0e80*/  @!P2 STS.U8 [R8+0x402], RZ ;  /* 0x000402ff0800a388 */ /* 0x0003e80000000000 */
[----:B------:R1:W-:Y:S01]  /*0e90*/  @!P2 STS.U8 [R8+0x403], RZ ;  /* 0x000403ff0800a388 */ /* 0x0003e20000000000 */
[----:B0-----:R-:W-:-:S03]  /*0ea0*/  VIADD R13, R5, 0x1 ;  /* 0x00000001050d7836 */ /* 0x001fc60000000000 */
[----:B---3--:R1:W-:Y:S04]  /*0eb0*/  @P0 STS.U8 [R8+0x3fd], R21 ;  /* 0x0003fd1508000388 */ /* 0x0083e80000000000 */
[----:B----4-:R1:W-:Y:S04]  /*0ec0*/  STS.U8 [R8+0x3fe], R17 ;  /* 0x0003fe1108007388 */ /* 0x0103e80000000000 */
[----:B-----5:R1:W-:Y:S04]  /*0ed0*/  @P0 STS.U8 [R8+0x3fc], R19 ;  /* 0x0003fc1308000388 */ /* 0x0203e80000000000 */
[----:B--2---:R1:W-:Y:S04]  /*0ee0*/  STS.U8 [R8+0x401], R23 ;  /* 0x0004011708007388 */ /* 0x0043e80000000000 */
[----:B------:R1:W-:Y:S04]  /*0ef0*/  @P1 STS.U8 [R8+0x3ff], R25 ;  /* 0x0003ff1908001388 */ /* 0x0003e80000000000 */
[----:B------:R1:W-:Y:S04]  /*0f00*/  @P1 STS.U8 [R8+0x400], R27 ;  /* 0x0004001b08001388 */ /* 0x0003e80000000000 */
[----:B------:R1:W-:Y:S04]  /*0f10*/  @P2 STS.U8 [R8+0x402], R16 ;  /* 0x0004021008002388 */ /* 0x0003e80000000000 */
[----:B------:R1:W-:Y:S04]  /*0f20*/  @P2 STS.U8 [R8+0x403], R18 ;  /* 0x0004031208002388 */ /* 0x0003e80000000000 */
[----:B------:R1:W-:Y:S02]  /*0f30*/  STS.U8 [R8+0x404], R29 ;  /* 0x0004041d08007388 */ /* 0x0003e40000000000 */
.L_x_5:
[----:B------:R-:W-:Y:S05]  /*0f40*/  BSYNC.RECONVERGENT B1 ;  /* 0x0000000000017941 */ /* 0x000fea0003800200 */
.L_x_4:
[----:B------:R-:W-:Y:S05]  /*0f50*/  @P3 BRA `(.L_x_2) ;  /* 0x0000002400683947 */ /* 0x000fea0003800000 */
[----:B------:R-:W-:Y:S01]  /*0f60*/  IMAD R10, R5, 0x3c, RZ ;  /* 0x0000003c050a7824 */ /* 0x000fe200078e02ff */
[----:B------:R-:W-:Y:S01]  /*0f70*/  BSSY.RECONVERGENT B1, `(.L_x_6) ;  /* 0x0000069000017945 */ /* 0x000fe20003800200 */
[-CC-:B------:R-:W-:Y:S02]  /*0f80*/  IMAD R11, R9, R4.reuse, R13.reuse ;  /* 0x00000004090b7224 */ /* 0x180fe400078e020d */
[----:B------:R-:W-:Y:S02]  /*0f90*/  IMAD R15, R13, 0x3c, -R10 ;  /* 0x0000003c0d0f7824 */ /* 0x000fe400078e0a0a */
[C---:B------:R-:W-:Y:S02]  /*0fa0*/  VIADD R10, R3.reuse, 0xffffffff ;  /* 0xffffffff030a7836 */ /* 0x040fe40000000000 */
[-CC-:B------:R-:W-:Y:S01]  /*0fb0*/  IMAD R20, R3, R4.reuse, R13.reuse ;  /* 0x0000000403147224 */ /* 0x180fe200078e020d */
[----:B-1----:R-:W-:Y:S01]  /*0fc0*/  IADD3 R8, PT, PT, R15, 0x440, R8 ;  /* 0x000004400f087810 */ /* 0x002fe20007ffe008 */
[----:B------:R-:W-:-:S02]  /*0fd0*/  IMAD R21, R10, R4, R13 ;  /* 0x000000040a157224 */ /* 0x000fc400078e020d */
[----:B------:R-:W-:-:S07]  /*0fe0*/  VIADD R22, R13, 0x1 ;  /* 0x000000010d167836 */ /* 0x000fce0000000000 */
.L_x_8:
[----:B------:R-:W-:Y:S01]  /*0ff0*/  VIADD R18, R22, 0xffffffff ;  /* 0xffffffff16127836 */ /* 0x000fe20000000000 */
[----:B------:R-:W-:Y:S01]  /*1000*/  ISETP.GT.U32.AND P2, PT, R3, UR11, PT ;  /* 0x0000000b03007c0c */ /* 0x000fe2000bf44070 */
[----:B------:R-:W-:-:S03]  /*1010*/  IMAD.U32 R4, RZ, RZ, UR10 ;  /* 0x0000000aff047e24 */ /* 0x000fc6000f8e00ff */
[----:B------:R-:W-:Y:S02]  /*1020*/  LOP3.LUT R12, R9, R18, RZ, 0xfc, !PT ;  /* 0x00000012090c7212 */ /* 0x000fe400078efcff */
[----:B------:R-:W-:-:S04]  /*1030*/  ISETP.GE.AND P0, PT, R18, R4, PT ;  /* 0x000000041200720c */ /* 0x000fc80003f06270 */
[----:B------:R-:W-:-:S04]  /*1040*/  ISETP.GE.OR P0, PT, R9, UR11, P0 ;  /* 0x0000000b09007c0c */ /* 0x000fc80008706670 */
[----:B------:R-:W-:Y:S02]  /*1050*/  ISETP.LT.OR P0, PT, R12, RZ, P0 ;  /* 0x000000ff0c00720c */ /* 0x000fe40000701670 */
[----:B------:R-:W-:-:S04]  /*1060*/  LOP3.LUT R12, R10, R18, RZ, 0xfc, !PT ;  /* 0x000000120a0c7212 */ /* 0x000fc800078efcff */
[----:B------:R-:W-:Y:S02]  /*1070*/  ISETP.GT.AND P1, PT, R12, -0x1, !P2 ;  /* 0xffffffff0c00780c */ /* 0x000fe40005724270 */
[----:B------:R-:W-:Y:S02]  /*1080*/  LOP3.LUT R12, R10, R22, RZ, 0xfc, !PT ;  /* 0x000000160a0c7212 */ /* 0x000fe400078efcff */
[-C--:B------:R-:W-:Y:S02]  /*1090*/  ISETP.LT.AND P1, PT, R18, R4.reuse, P1 ;  /* 0x000000041200720c */ /* 0x080fe40000f21270 */
[----:B------:R-:W-:Y:S01]  /*10a0*/  ISETP.GT.AND P2, PT, R12, -0x1, !P2 ;  /* 0xffffffff0c00780c */ /* 0x000fe20005744270 */
[----:B------:R-:W0:Y:S03]  /*10b0*/  @!P0 LDC.64 R24, c[0x0][0x388] ;  /* 0x0000e200ff188b82 */ /* 0x000e260000000a00 */
[----:B------:R-:W-:-:S07]  /*10c0*/  ISETP.LT.AND P2, PT, R22, R4, P2 ;  /* 0x000000041600720c */ /* 0x000fce0001741270 */
[----:B------:R-:W1:Y:S08]  /*10d0*/  @P1 LDC.64 R14, c[0x0][0x388] ;  /* 0x0000e200ff0e1b82 */ /* 0x000e700000000a00 */
[----:B------:R-:W2:Y:S01]  /*10e0*/  @P2 LDC.64 R12, c[0x0][0x388] ;  /* 0x0000e200ff0c2b82 */ /* 0x000ea20000000a00 */
[----:B0-----:R-:W-:-:S05]  /*10f0*/  @!P0 IMAD.WIDE R24, R11, 0x3, R24 ;  /* 0x000000030b188825 */ /* 0x001fca00078e0218 */
[----:B------:R-:W3:Y:S04]  /*1100*/  @!P0 LDG.E.U8 R19, desc[UR6][R24.64] ;  /* 0x0000000618138981 */ /* 0x000ee8000c1e1100 */
[----:B------:R-:W4:Y:S04]  /*1110*/  @!P0 LDG.E.U8 R16, desc[UR6][R24.64+0x1] ;  /* 0x0000010618108981 */ /* 0x000f28000c1e1100 */
[----:B------:R-:W5:Y:S01]  /*1120*/  @!P0 LDG.E.U8 R17, desc[UR6][R24.64+0x2] ;  /* 0x0000020618118981 */ /* 0x000f62000c1e1100 */
[C---:B------:R-:W-:Y:S02]  /*1130*/  @P2 VIADD R27, R21.reuse, 0x1 ;  /* 0x00000001151b2836 */ /* 0x040fe40000000000 */
[----:B-1----:R-:W-:-:S04]  /*1140*/  @P1 IMAD.WIDE R14, R21, 0x3, R14 ;  /* 0x00000003150e1825 */ /* 0x002fc800078e020e */
[----:B--2---:R-:W-:Y:S01]  /*1150*/  @P2 IMAD.WIDE R12, R27, 0x3, R12 ;  /* 0x000000031b0c2825 */ /* 0x004fe200078e020c */
[----:B------:R-:W2:Y:S04]  /*1160*/  @P1 LDG.E.U8 R23, desc[UR6][R14.64] ;  /* 0x000000060e171981 */ /* 0x000ea8000c1e1100 */
[----:B------:R-:W2:Y:S04]  /*1170*/  @P1 LDG.E.U8 R24, desc[UR6][R14.64+0x1] ;  /* 0x000001060e181981 */ /* 0x000ea8000c1e1100 */
[----:B------:R0:W2:Y:S04]  /*1180*/  @P1 LDG.E.U8 R25, desc[UR6][R14.64+0x2] ;  /* 0x000002060e191981 */ /* 0x0000a8000c1e1100 */
[----:B------:R-:W2:Y:S01]  /*1190*/  @P2 LDG.E.U8 R26, desc[UR6][R12.64] ;  /* 0x000000060c1a2981 */ /* 0x000ea2000c1e1100 */
[----:B------:R-:W-:-:S02]  /*11a0*/  ISETP.GE.AND P5, PT, R22, R4, PT ;  /* 0x000000041600720c */ /* 0x000fc40003fa6270 */
[C---:B------:R-:W-:Y:S01]  /*11b0*/  LOP3.LUT R27, R9.reuse, R22, RZ, 0xfc, !PT ;  /* 0x00000016091b7212 */ /* 0x040fe200078efcff */
[----:B------:R-:W-:Y:S01]  /*11c0*/  @!P1 STS.U8 [R8+-0x41], RZ ;  /* 0xffffbfff08009388 */ /* 0x000fe20000000000 */
[----:B------:R-:W-:Y:S02]  /*11d0*/  ISETP.LT.AND P3, PT, R9, UR11, !P5 ;  /* 0x0000000b09007c0c */ /* 0x000fe4000ef61270 */
[C---:B------:R-:W-:Y:S01]  /*11e0*/  ISETP.GE.AND P4, PT, R18.reuse, R4, PT ;  /* 0x000000041200720c */ /* 0x040fe20003f86270 */
[----:B------:R-:W-:Y:S01]  /*11f0*/  @!P1 STS.U8 [R8+-0x40], RZ ;  /* 0xffffc0ff08009388 */ /* 0x000fe20000000000 */
[----:B------:R-:W-:Y:S02]  /*1200*/  ISETP.GT.AND P3, PT, R27, -0x1, P3 ;  /* 0xffffffff1b00780c */ /* 0x000fe40001f64270 */
[----:B------:R-:W-:Y:S01]  /*1210*/  ISETP.GT.AND P4, PT, R18, -0x1, !P4 ;  /* 0xffffffff1200780c */ /* 0x000fe20006784270 */
[----:B------:R-:W-:Y:S01]  /*1220*/  @!P1 STS.U8 [R8+-0x3f], RZ ;  /* 0xffffc1ff08009388 */ /* 0x000fe20000000000 */
[----:B------:R-:W-:-:S03]  /*1230*/  ISETP.GT.AND P5, PT, R22, -0x1, !P5 ;  /* 0xffffffff1600780c */ /* 0x000fc60006fa4270 */
[----:B------:R-:W2:Y:S06]  /*1240*/  @P2 LDG.E.U8 R27, desc[UR6][R12.64+0x2] ;  /* 0x000002060c1b2981 */ /* 0x000eac000c1e1100 */
[----:B0-----:R-:W0:Y:S01]  /*1250*/  @P3 LDC.64 R14, c[0x0][0x388] ;  /* 0x0000e200ff0e3b82 */ /* 0x001e220000000a00 */
[----:B------:R-:W-:-:S03]  /*1260*/  @P3 IADD3 R29, PT, PT, R11, 0x1, RZ ;  /* 0x000000010b1d3810 */ /* 0x000fc60007ffe0ff */
[----:B------:R-:W-:Y:S01]  /*1270*/  @P5 VIADD R28, R20, 0x1 ;  /* 0x00000001141c5836 */ /* 0x000fe20000000000 */
[----:B------:R-:W-:Y:S01]  /*1280*/  @!P2 STS.U8 [R8+-0x5], RZ ;  /* 0xfffffbff0800a388 */ /* 0x000fe20000000000 */
[----:B0-----:R-:W-:-:S05]  /*1290*/  @P3 IMAD.WIDE R14, R29, 0x3, R14 ;  /* 0x000000031d0e3825 */ /* 0x001fca00078e020e */
[----:B------:R-:W2:Y:S04]  /*12a0*/  @P3 LDG.E.U8 R29, desc[UR6][R14.64] ;  /* 0x000000060e1d3981 */ /* 0x000ea8000c1e1100 */
[----:B---3--:R0:W-:Y:S04]  /*12b0*/  @!P0 STS.U8 [R8+-0x44], R19 ;  /* 0xffffbc1308008388 */ /* 0x0081e80000000000 */
[----:B----4-:R-:W-:Y:S04]  /*12c0*/  @!P0 STS.U8 [R8+-0x43], R16 ;  /* 0xffffbd1008008388 */ /* 0x010fe80000000000 */
[----:B-----5:R1:W-:Y:S01]  /*12d0*/  @!P0 STS.U8 [R8+-0x42], R17 ;  /* 0xffffbe1108008388 */ /* 0x0203e20000000000 */
[----:B0-----:R-:W0:Y:S03]  /*12e0*/  @P4 LDC.64 R18, c[0x0][0x388] ;  /* 0x0000e200ff124b82 */ /* 0x001e260000000a00 */
[----:B--2---:R2:W-:Y:S05]  /*12f0*/  @P1 STS.U8 [R8+-0x41], R23 ;  /* 0xffffbf1708001388 */ /* 0x0045ea0000000000 */
[----:B-1----:R-:W1:Y:S01]  /*1300*/  @P5 LDC.64 R16, c[0x0][0x388] ;  /* 0x0000e200ff105b82 */ /* 0x002e620000000a00 */
[----:B------:R-:W-:Y:S04]  /*1310*/  @P1 STS.U8 [R8+-0x40], R24 ;  /* 0xffffc01808001388 */ /* 0x000fe80000000000 */
[----:B------:R3:W-:Y:S04]  /*1320*/  @P1 STS.U8 [R8+-0x3f], R25 ;  /* 0xffffc11908001388 */ /* 0x0007e80000000000 */
[----:B--2---:R-:W2:Y:S01]  /*1330*/  @P2 LDG.E.U8 R23, desc[UR6][R12.64+0x1] ;  /* 0x000001060c172981 */ /* 0x004ea2000c1e1100 */
[----:B0-----:R-:W-:-:S03]  /*1340*/  @P4 IMAD.WIDE R18, R20, 0x3, R18 ;  /* 0x0000000314124825 */ /* 0x001fc600078e0212 */
[----:B---3--:R-:W3:Y:S04]  /*1350*/  @P3 LDG.E.U8 R25, desc[UR6][R14.64+0x1] ;  /* 0x000001060e193981 */ /* 0x008ee8000c1e1100 */
[----:B------:R-:W4:Y:S01]  /*1360*/  @P4 LDG.E.U8 R13, desc[UR6][R18.64] ;  /* 0x00000006120d4981 */ /* 0x000f22000c1e1100 */
[----:B-1----:R-:W-:-:S03]  /*1370*/  @P5 IMAD.WIDE R16, R28, 0x3, R16 ;  /* 0x000000031c105825 */ /* 0x002fc600078e0210 */
[----:B------:R-:W5:Y:S04]  /*1380*/  @P4 LDG.E.U8 R12, desc[UR6][R18.64+0x1] ;  /* 0x00000106120c4981 */ /* 0x000f68000c1e1100 */
[----:B------:R-:W5:Y:S04]  /*1390*/  @P3 LDG.E.U8 R28, desc[UR6][R14.64+0x2] ;  /* 0x000002060e1c3981 */ /* 0x000f68000c1e1100 */
[----:B------:R-:W5:Y:S04]  /*13a0*/  @P4 LDG.E.U8 R24, desc[UR6][R18.64+0x2] ;  /* 0x0000020612184981 */ /* 0x000f68000c1e1100 */
[----:B------:R0:W-:Y:S04]  /*13b0*/  @P2 STS.U8 [R8+-0x5], R26 ;  /* 0xfffffb1a08002388 */ /* 0x0001e80000000000 */
[----:B------:R-:W5:Y:S04]  /*13c0*/  @P5 LDG.E.U8 R15, desc[UR6][R16.64+0x1] ;  /* 0x00000106100f5981 */ /* 0x000f68000c1e1100 */
[----:B0-----:R-:W5:Y:S04]  /*13d0*/  @P5 LDG.E.U8 R26, desc[UR6][R16.64] ;  /* 0x00000006101a5981 */ /* 0x001f68000c1e1100 */
[----:B------:R-:W5:Y:S04]  /*13e0*/  @P5 LDG.E.U8 R17, desc[UR6][R16.64+0x2] ;  /* 0x0000020610115981 */ /* 0x000f68000c1e1100 */
[----:B------:R0:W-:Y:S04]  /*13f0*/  @!P2 STS.U8 [R8+-0x4], RZ ;  /* 0xfffffcff0800a388 */ /* 0x0001e80000000000 */
[----:B------:R0:W-:Y:S04]  /*1400*/  @!P2 STS.U8 [R8+-0x3], RZ ;  /* 0xfffffdff0800a388 */ /* 0x0001e80000000000 */
[----:B------:R0:W-:Y:S04]  /*1410*/  @!P3 STS.U8 [R8+-0x8], RZ ;  /* 0xfffff8ff0800b388 */ /* 0x0001e80000000000 */
[----:B------:R0:W-:Y:S04]  /*1420*/  @!P3 STS.U8 [R8+-0x7], RZ ;  /* 0xfffff9ff0800b388 */ /* 0x0001e80000000000 */
[----:B------:R0:W-:Y:S04]  /*1430*/  @!P3 STS.U8 [R8+-0x6], RZ ;  /* 0xfffffaff0800b388 */ /* 0x0001e80000000000 */
[----:B------:R0:W-:Y:S04]  /*1440*/  @!P4 STS.U8 [R8+-0x3e], RZ ;  /* 0xffffc2ff0800c388 */ /* 0x0001e80000000000 */
[----:B------:R0:W-:Y:S04]  /*1450*/  @!P4 STS.U8 [R8+-0x3d], RZ ;  /* 0xffffc3ff0800c388 */ /* 0x0001e80000000000 */
[----:B------:R0:W-:Y:S04]  /*1460*/  @!P4 STS.U8 [R8+-0x3c], RZ ;  /* 0xffffc4ff0800c388 */ /* 0x0001e80000000000 */
[----:B------:R0:W-:Y:S04]  /*1470*/  @P2 STS.U8 [R8+-0x3], R27 ;  /* 0xfffffd1b08002388 */ /* 0x0001e80000000000 */
[----:B------:R0:W-:Y:S04]  /*1480*/  @P3 STS.U8 [R8+-0x8], R29 ;  /* 0xfffff81d08003388 */ /* 0x0001e80000000000 */
[----:B------:R0:W-:Y:S04]  /*1490*/  @!P5 STS.U8 [R8+-0x2], RZ ;  /* 0xfffffeff0800d388 */ /* 0x0001e80000000000 */
[----:B------:R0:W-:Y:S04]  /*14a0*/  @P0 STS.U8 [R8+-0x44], RZ ;  /* 0xffffbcff08000388 */ /* 0x0001e80000000000 */
[----:B------:R0:W-:Y:S04]  /*14b0*/  @P0 STS.U8 [R8+-0x43], RZ ;  /* 0xffffbdff08000388 */ /* 0x0001e80000000000 */
[----:B------:R0:W-:Y:S01]  /*14c0*/  @P0 STS.U8 [R8+-0x42], RZ ;  /* 0xffffbeff08000388 */ /* 0x0001e20000000000 */
[----:B------:R-:W-:-:S03]  /*14d0*/  ISETP.NE.AND P0, PT, R22, R7, PT ;  /* 0x000000071600720c */ /* 0x000fc60003f05270 */
[----:B--2---:R0:W-:Y:S04]  /*14e0*/  @P2 STS.U8 [R8+-0x4], R23 ;  /* 0xfffffc1708002388 */ /* 0x0041e80000000000 */
[----:B---3--:R0:W-:Y:S04]  /*14f0*/  @P3 STS.U8 [R8+-0x7], R25 ;  /* 0xfffff91908003388 */ /* 0x0081e80000000000 */
[----:B----4-:R0:W-:Y:S04]  /*1500*/  @P4 STS.U8 [R8+-0x3e], R13 ;  /* 0xffffc20d08004388 */ /* 0x0101e80000000000 */
[----:B-----5:R0:W-:Y:S04]  /*1510*/  @P4 STS.U8 [R8+-0x3d], R12 ;  /* 0xffffc30c08004388 */ /* 0x0201e80000000000 */
[----:B------:R0:W-:Y:S04]  /*1520*/  @P3 STS.U8 [R8+-0x6], R28 ;  /* 0xfffffa1c08003388 */ /* 0x0001e80000000000 */
[----:B------:R0:W-:Y:S04]  /*1530*/  @P4 STS.U8 [R8+-0x3c], R24 ;  /* 0xffffc41808004388 */ /* 0x0001e80000000000 */
[----:B------:R0:W-:Y:S04]  /*1540*/  @!P5 STS.U8 [R8+-0x1], RZ ;  /* 0xffffffff0800d388 */ /* 0x0001e80000000000 */
[----:B------:R0:W-:Y:S04]  /*1550*/  @!P5 STS.U8 [R8], RZ ;  /* 0x000000ff0800d388 */ /* 0x0001e80000000000 */
[----:B------:R0:W-:Y:S04]  /*1560*/  @P5 STS.U8 [R8+-0x2], R26 ;  /* 0xfffffe1a08005388 */ /* 0x0001e80000000000 */
[----:B------:R0:W-:Y:S04]  /*1570*/  @P5 STS.U8 [R8+-0x1], R15 ;  /* 0xffffff0f08005388 */ /* 0x0001e80000000000 */
[----:B------:R0:W-:Y:S01]  /*1580*/  @P5 STS.U8 [R8], R17 ;  /* 0x0000001108005388 */ /* 0x0001e20000000000 */
[----:B------:R-:W-:Y:S05]  /*1590*/  @!P0 BRA `(.L_x_7) ;  /* 0x0000000000188947 */ /* 0x000fea0003800000 */
[----:B------:R-:W-:Y:S02]  /*15a0*/  VIADD R22, R22, 0x2 ;  /* 0x0000000216167836 */ /* 0x000fe40000000000 */
[----:B------:R-:W-:Y:S02]  /*15b0*/  VIADD R11, R11, 0x2 ;  /* 0x000000020b0b7836 */ /* 0x000fe40000000000 */
[----:B------:R-:W-:Y:S02]  /*15c0*/  VIADD R21, R21, 0x2 ;  /* 0x0000000215157836 */ /* 0x000fe40000000000 */
[----:B------:R-:W-:Y:S02]  /*15d0*/  VIADD R20, R20, 0x2 ;  /* 0x0000000214147836 */ /* 0x000fe40000000000 */
[----:B0-----:R-:W-:Y:S01]  /*15e0*/  VIADD R8, R8, 0x78 ;  /* 0x0000007808087836 */ /* 0x001fe20000000000 */
[----:B------:R-:W-:Y:S06]  /*15f0*/  BRA `(.L_x_8) ;  /* 0xfffffff8007c7947 */ /* 0x000fec000383ffff */
.L_x_7:
[----:B------:R-:W-:Y:S05]  /*1600*/  BSYNC.RECONVERGENT B1 ;  /* 0x0000000000017941 */ /* 0x000fea0003800200 */
.L_x_6:
[----:B------:R-:W-:Y:S05]  /*1610*/  BRA `(.L_x_2) ;  /* 0x0000001c00b87947 */ /* 0x000fea0003800000 */
.L_x_3:
[----:B------:R-:W-:-:S04]  /*1620*/  ISETP.NE.AND P1, PT, R0, 0xf, PT ;  /* 0x0000000f0000780c */ /* 0x000fc80003f25270 */
[----:B------:R-:W-:-:S13]  /*1630*/  ISETP.NE.OR P2, PT, R2, RZ, P1 ;  /* 0x000000ff0200720c */ /* 0x000fda0000f45670 */
[----:B------:R-:W-:Y:S05]  /*1640*/  @P2 BRA `(.L_x_9) ;  /* 0x00000008004c2947 */ /* 0x000fea0003800000 */
[C---:B------:R-:W-:Y:S01]  /*1650*/  VIADD R7, R5.reuse, 0xfffffffe ;  /* 0xfffffffe05077836 */ /* 0x040fe20000000000 */
[-C--:B------:R-:W-:Y:S01]  /*1660*/  ISETP.GT.AND P1, PT, R5, R4.reuse, PT ;  /* 0x000000040500720c */ /* 0x080fe20003f24270 */
[C---:B------:R-:W-:Y:S02]  /*1670*/  VIADD R23, R3.reuse, 0x1 ;  /* 0x0000000103177836 */ /* 0x040fe40000000000 */
[-C--:B------:R-:W-:Y:S01]  /*1680*/  IMAD R19, R3, R4.reuse, RZ ;  /* 0x0000000403137224 */ /* 0x080fe200078e02ff */
[----:B------:R-:W-:Y:S02]  /*1690*/  ISETP.GE.AND P0, PT, R7, R4, PT ;  /* 0x000000040700720c */ /* 0x000fe40003f06270 */
[----:B------:R-:W-:Y:S01]  /*16a0*/  ISETP.GT.AND P1, PT, R5, RZ, !P1 ;  /* 0x000000ff0500720c */ /* 0x000fe20004f24270 */
[----:B------:R-:W-:Y:S01]  /*16b0*/  IMAD.IADD R21, R19, 0x1, R4 ;  /* 0x0000000113157824 */ /* 0x000fe200078e0204 */
[----:B------:R-:W-:Y:S02]  /*16c0*/  ISETP.GT.AND P0, PT, R5, 0x1, !P0 ;  /* 0x000000010500780c */ /* 0x000fe40004704270 */
[----:B------:R-:W-:-:S02]  /*16d0*/  ISETP.LT.U32.AND P4, PT, R23, UR9, P1 ;  /* 0x0000000917007c0c */ /* 0x000fc40008f81070 */
[----:B------:R-:W-:-:S07]  /*16e0*/  ISETP.LT.U32.AND P5, PT, R23, UR9, P0 ;  /* 0x0000000917007c0c */ /* 0x000fce00087a1070 */
[----:B------:R-:W0:Y:S01]  /*16f0*/  @P1 LDC.64 R16, c[0x0][0x388] ;  /* 0x0000e200ff101b82 */ /* 0x000e220000000a00 */
[----:B------:R-:W-:-:S05]  /*1700*/  @P1 IADD3 R11, P3, PT, R5, R19, RZ ;  /* 0x00000013050b1210 */ /* 0x000fca0007f7e0ff */
[----:B------:R-:W-:Y:S02]  /*1710*/  @P5 IADD3 R7, P2, PT, R5, R21, RZ ;  /* 0x0000001505075210 */ /* 0x000fe40007f5e0ff */
[----:B------:R-:W1:Y:S02]  /*1720*/  @P5 LDC.64 R14, c[0x0][0x388] ;  /* 0x0000e200ff0e5b82 */ /* 0x000e640000000a00 */
[----:B------:R-:W-:-:S05]  /*1730*/  @P5 LEA.HI.X.SX32 R9, R21, RZ, 0x1, P2 ;  /* 0x000000ff15095211 */ /* 0x000fca00010f0eff */
[----:B------:R-:W-:Y:S01]  /*1740*/  @P5 IMAD R9, R9, 0x3, RZ ;  /* 0x0000000309095824 */ /* 0x000fe200078e02ff */
[----:B------:R-:W2:Y:S08]  /*1750*/  @P4 LDC.64 R12, c[0x0][0x388] ;  /* 0x0000e200ff0c4b82 */ /* 0x000eb00000000a00 */
[----:B------:R-:W3:Y:S01]  /*1760*/  @P0 LDC.64 R26, c[0x0][0x388] ;  /* 0x0000e200ff1a0b82 */ /* 0x000ee20000000a00 */
[----:B0-----:R-:W-:Y:S01]  /*1770*/  @P1 IMAD.WIDE.U32 R16, R11, 0x3, R16 ;  /* 0x000000030b101825 */ /* 0x001fe200078e0010 */
[----:B------:R-:W-:-:S03]  /*1780*/  @P4 IADD3 R11, P2, PT, R5, R21, RZ ;  /* 0x00000015050b4210 */ /* 0x000fc60007f5e0ff */
[----:B-1----:R-:W-:Y:S01]  /*1790*/  @P5 IMAD.WIDE.U32 R14, R7, 0x3, R14 ;  /* 0x00000003070e5825 */ /* 0x002fe200078e000e */
[----:B------:R-:W-:-:S04]  /*17a0*/  @P1 LEA.HI.X.SX32 R7, R19, RZ, 0x1, P3 ;  /* 0x000000ff13071211 */ /* 0x000fc800018f0eff */
[----:B------:R-:W-:Y:S01]  /*17b0*/  @P5 IADD3 R15, PT, PT, R15, R9, RZ ;  /* 0x000000090f0f5210 */ /* 0x000fe20007ffe0ff */
[----:B------:R-:W-:Y:S01]  /*17c0*/  @P1 IMAD R7, R7, 0x3, RZ ;  /* 0x0000000307071824 */ /* 0x000fe200078e02ff */
[----:B------:R-:W-:Y:S01]  /*17d0*/  @P4 LEA.HI.X.SX32 R9, R21, RZ, 0x1, P2 ;  /* 0x000000ff15094211 */ /* 0x000fe200010f0eff */
[----:B--2---:R-:W-:Y:S02]  /*17e0*/  @P4 IMAD.WIDE.U32 R12, R11, 0x3, R12 ;  /* 0x000000030b0c4825 */ /* 0x004fe400078e000c */
[----:B------:R-:W2:Y:S02]  /*17f0*/  @P5 LDG.E.U8 R28, desc[UR6][R14.64+-0x6] ;  /* 0xfffffa060e1c5981 */ /* 0x000ea4000c1e1100 */
[----:B------:R-:W-:Y:S02]  /*1800*/  @P1 IMAD.IADD R17, R17, 0x1, R7 ;  /* 0x0000000111111824 */ /* 0x000fe400078e0207 */
[----:B------:R-:W4:Y:S01]  /*1810*/  @P5 LDG.E.U8 R24, desc[UR6][R14.64+-0x5] ;  /* 0xfffffb060e185981 */ /* 0x000f22000c1e1100 */
[----:B------:R-:W-:Y:S01]  /*1820*/  @P4 IMAD R9, R9, 0x3, RZ ;  /* 0x0000000309094824 */ /* 0x000fe200078e02ff */
[----:B------:R-:W-:-:S02]  /*1830*/  @P0 IADD3 R7, P2, PT, R5, R19, RZ ;  /* 0x0000001305070210 */ /* 0x000fc40007f5e0ff */
[----:B------:R-:W5:Y:S01]  /*1840*/  @P1 LDG.E.U8 R25, desc[UR6][R16.64+-0x3] ;  /* 0xfffffd0610191981 */ /* 0x000f62000c1e1100 */
[----:B------:R-:W-:Y:S01]  /*1850*/  @P4 IMAD.IADD R13, R13, 0x1, R9 ;  /* 0x000000010d0d4824 */ /* 0x000fe200078e0209 */
[----:B------:R-:W-:Y:S02]  /*1860*/  @P0 LEA.HI.X.SX32 R9, R19, RZ, 0x1, P2 ;  /* 0x000000ff13090211 */ /* 0x000fe400010f0eff */
[----:B------:R-:W5:Y:S01]  /*1870*/  @P1 LDG.E.U8 R10, desc[UR6][R16.64+-0x2] ;  /* 0xfffffe06100a1981 */ /* 0x000f62000c1e1100 */
[----:B---3--:R-:W-:-:S03]  /*1880*/  @P0 IMAD.WIDE.U32 R26, R7, 0x3, R26 ;  /* 0x00000003071a0825 */ /* 0x008fc600078e001a */
[----:B------:R-:W3:Y:S01]  /*1890*/  @P4 LDG.E.U8 R22, desc[UR6][R12.64+-0x3] ;  /* 0xfffffd060c164981 */ /* 0x000ee2000c1e1100 */
[----:B------:R-:W-:-:S03]  /*18a0*/  @P0 IMAD R9, R9, 0x3, RZ ;  /* 0x0000000309090824 */ /* 0x000fc600078e02ff */
[----:B------:R-:W3:Y:S01]  /*18b0*/  @P4 LDG.E.U8 R20, desc[UR6][R12.64+-0x2] ;  /* 0xfffffe060c144981 */ /* 0x000ee2000c1e1100 */
[----:B------:R-:W-:-:S05]  /*18c0*/  @P0 IMAD.IADD R27, R27, 0x1, R9 ;  /* 0x000000011b1b0824 */ /* 0x000fca00078e0209 */
[----:B------:R-:W3:Y:S04]  /*18d0*/  @P0 LDG.E.U8 R11, desc[UR6][R26.64+-0x5] ;  /* 0xfffffb061a0b0981 */ /* 0x000ee8000c1e1100 */
[----:B------:R-:W3:Y:S04]  /*18e0*/  @P0 LDG.E.U8 R18, desc[UR6][R26.64+-0x6] ;  /* 0xfffffa061a120981 */ /* 0x000ee8000c1e1100 */
[----:B------:R0:W3:Y:S01]  /*18f0*/  @P0 LDG.E.U8 R9, desc[UR6][R26.64+-0x4] ;  /* 0xfffffc061a090981 */ /* 0x0000e2000c1e1100 */
[----:B------:R-:W-:-:S03]  /*1900*/  @!P5 PRMT R7, RZ, 0x7610, R7 ;  /* 0x00007610ff07d816 */ /* 0x000fc60000000007 */
[----:B------:R-:W-:Y:S04]  /*1910*/  @!P5 STS.U8 [R8+0x36], RZ ;  /* 0x000036ff0800d388 */ /* 0x000fe80000000000 */
[----:B------:R-:W-:Y:S01]  /*1920*/  @!P5 STS.U8 [R8+0x37], RZ ;  /* 0x000037ff0800d388 */ /* 0x000fe20000000000 */
[----:B0-----:R-:W-:Y:S01]  /*1930*/  VIADD R26, R3, 0x2 ;  /* 0x00000002031a7836 */ /* 0x001fe20000000000 */
[----:B------:R-:W-:Y:S02]  /*1940*/  @!P1 PRMT R27, RZ, 0x7610, R27 ;  /* 0x00007610ff1b9816 */ /* 0x000fe4000000001b */
[----:B------:R-:W3:Y:S02]  /*1950*/  @P5 LDG.E.U8 R7, desc[UR6][R14.64+-0x4] ;  /* 0xfffffc060e075981 */ /* 0x000ee4000c1e1100 */
[----:B------:R-:W-:-:S02]  /*1960*/  ISETP.LT.U32.AND P3, PT, R26, UR9, P1 ;  /* 0x000000091a007c0c */ /* 0x000fc40008f61070 */
[----:B------:R-:W-:Y:S01]  /*1970*/  ISETP.LT.U32.AND P2, PT, R26, UR9, P0 ;  /* 0x000000091a007c0c */ /* 0x000fe20008741070 */
[----:B------:R0:W3:Y:S10]  /*1980*/  @P1 LDG.E.U8 R27, desc[UR6][R16.64+-0x1] ;  /* 0xffffff06101b1981 */ /* 0x0000f4000c1e1100 */
[----:B0-----:R-:W0:Y:S01]  /*1990*/  @P3 LDC.64 R16, c[0x0][0x388] ;  /* 0x0000e200ff103b82 */ /* 0x001e220000000a00 */
[----:B------:R-:W-:Y:S07]  /*19a0*/  @!P1 STS.U8 [R8+0x6f], RZ ;  /* 0x00006fff08009388 */ /* 0x000fee0000000000 */
[----:B------:R-:W1:Y:S01]  /*19b0*/  @P2 LDC.64 R14, c[0x0][0x388] ;  /* 0x0000e200ff0e2b82 */ /* 0x000e620000000a00 */
[----:B------:R-:W-:Y:S04]  /*19c0*/  @!P1 STS.U8 [R8+0x70], RZ ;  /* 0x000070ff08009388 */ /* 0x000fe80000000000 */
[----:B------:R-:W-:Y:S04]  /*19d0*/  @!P4 STS.U8 [R8+0x72], RZ ;  /* 0x000072ff0800c388 */ /* 0x000fe80000000000 */
[----:B------:R-:W-:Y:S04]  /*19e0*/  @!P4 STS.U8 [R8+0x73], RZ ;  /* 0x000073ff0800c388 */ /* 0x000fe80000000000 */
[----:B--2---:R2:W-:Y:S04]  /*19f0*/  @P5 STS.U8 [R8+0x36], R28 ;  /* 0x0000361c08005388 */ /* 0x0045e80000000000 */
[----:B----4-:R-:W-:Y:S01]  /*1a00*/  @P5 STS.U8 [R8+0x37], R24 ;  /* 0x0000371808005388 */ /* 0x010fe20000000000 */
[----:B------:R-:W-:Y:S01]  /*1a10*/  ISETP.GT.AND P5, PT, R5, -0x1, PT ;  /* 0xffffffff0500780c */ /* 0x000fe20003fa4270 */
[----:B--2---:R-:W-:Y:S01]  /*1a20*/  IMAD.IADD R28, R21, 0x1, R4 ;  /* 0x00000001151c7824 */ /* 0x004fe200078e0204 */
[----:B------:R-:W-:Y:S01]  /*1a30*/  @!P4 PRMT R21, RZ, 0x7610, R21 ;  /* 0x00007610ff15c816 */ /* 0x000fe20000000015 */
[----:B-----5:R2:W-:Y:S05]  /*1a40*/  @P1 STS.U8 [R8+0x6f], R25 ;  /* 0x00006f1908001388 */ /* 0x0205ea0000000000 */
[----:B------:R4:W5:Y:S01]  /*1a50*/  @P4 LDG.E.U8 R21, desc[UR6][R12.64+-0x1] ;  /* 0xffffff060c154981 */ /* 0x000962000c1e1100 */
[----:B--2---:R-:W-:-:S03]  /*1a60*/  @P2 IADD3 R25, P6, PT, R5, R28, RZ ;  /* 0x0000001c05192210 */ /* 0x004fc60007fde0ff */
[----:B------:R2:W-:Y:S01]  /*1a70*/  @P1 STS.U8 [R8+0x70], R10 ;  /* 0x0000700a08001388 */ /* 0x0005e20000000000 */
[----:B----4-:R-:W4:Y:S01]  /*1a80*/  @P5 LDC.64 R12, c[0x0][0x388] ;  /* 0x0000e200ff0c5b82 */ /* 0x010f220000000a00 */
[----:B------:R-:W-:Y:S02]  /*1a90*/  ISETP.GE.U32.AND P1, PT, R23, UR9, PT ;  /* 0x0000000917007c0c */ /* 0x000fe4000bf26070 */
[----:B---3--:R0:W-:Y:S01]  /*1aa0*/  @P4 STS.U8 [R8+0x72], R22 ;  /* 0x0000721608004388 */ /* 0x0081e20000000000 */
[----:B--2---:R-:W-:Y:S02]  /*1ab0*/  @P2 LEA.HI.X.SX32 R10, R28, RZ, 0x1, P6 ;  /* 0x000000ff1c0a2211 */ /* 0x004fe400030f0eff */
[C---:B------:R-:W-:Y:S01]  /*1ac0*/  @P3 IADD3 R23, P6, PT, R5.reuse, R28, RZ ;  /* 0x0000001c05173210 */ /* 0x040fe20007fde0ff */
[----:B------:R2:W-:Y:S01]  /*1ad0*/  @P4 STS.U8 [R8+0x73], R20 ;  /* 0x0000731408004388 */ /* 0x0005e20000000000 */
[----:B------:R-:W-:Y:S02]  /*1ae0*/  ISETP.GT.AND P1, PT, R5, -0x1, !P1 ;  /* 0xffffffff0500780c */ /* 0x000fe40004f24270 */
[----:B------:R-:W-:-:S02]  /*1af0*/  ISETP.GE.U32.AND P4, PT, R26, UR9, PT ;  /* 0x000000091a007c0c */ /* 0x000fc4000bf86070 */
[----:B------:R-:W-:Y:S01]  /*1b00*/  @P3 LEA.HI.X.SX32 R28, R28, RZ, 0x1, P6 ;  /* 0x000000ff1c1c3211 */ /* 0x000fe200030f0eff */
[----:B0-----:R-:W-:Y:S01]  /*1b10*/  @P3 IMAD.WIDE.U32 R22, R23, 0x3, R16 ;  /* 0x0000000317163825 */ /* 0x001fe200078e0010 */
[----:B------:R-:W-:-:S03]  /*1b20*/  ISETP.GT.AND P4, PT, R5, -0x1, !P4 ;  /* 0xffffffff0500780c */ /* 0x000fc60006784270 */
[----:B------:R-:W-:Y:S02]  /*1b30*/  @P3 IMAD R17, R28, 0x3, RZ ;  /* 0x000000031c113824 */ /* 0x000fe400078e02ff */
[----:B-1----:R-:W-:Y:S01]  /*1b40*/  @P2 IMAD.WIDE.U32 R24, R25, 0x3, R14 ;  /* 0x0000000319182825 */ /* 0x002fe200078e000e */
[----:B------:R0:W-:Y:S03]  /*1b50*/  @P0 STS.U8 [R8+0x34], R11 ;  /* 0x0000340b08000388 */ /* 0x0001e60000000000 */
[----:B------:R-:W-:Y:S01]  /*1b60*/  @P2 IMAD R29, R10, 0x3, RZ ;  /* 0x000000030a1d2824 */ /* 0x000fe200078e02ff */
[----:B------:R-:W-:Y:S01]  /*1b70*/  @!P2 PRMT R16, RZ, 0x7610, R16 ;  /* 0x00007610ff10a816 */ /* 0x000fe20000000010 */
[----:B------:R-:W-:Y:S01]  /*1b80*/  @P3 IMAD.MOV.U32 R10, RZ, RZ, R22 ;  /* 0x000000ffff0a3224 */ /* 0x000fe200078e0016 */
[----:B--2---:R-:W-:Y:S01]  /*1b90*/  @!P3 PRMT R20, RZ, 0x7610, R20 ;  /* 0x00007610ff14b816 */ /* 0x004fe20000000014 */
[----:B------:R-:W-:Y:S01]  /*1ba0*/  @P2 IMAD.IADD R25, R25, 0x1, R29 ;  /* 0x0000000119192824 */ /* 0x000fe200078e021d */
[----:B------:R-:W1:Y:S01]  /*1bb0*/  @P1 LDC.64 R14, c[0x0][0x388] ;  /* 0x0000e200ff0e1b82 */ /* 0x000e620000000a00 */
[----:B0-----:R-:W-:-:S02]  /*1bc0*/  @P3 IMAD.IADD R11, R23, 0x1, R17 ;  /* 0x00000001170b3824 */ /* 0x001fc400078e0211 */
[----:B------:R-:W-:Y:S01]  /*1bd0*/  IMAD.IADD R23, R5, 0x1, R19 ;  /* 0x0000000105177824 */ /* 0x000fe200078e0213 */
[----:B------:R0:W-:Y:S03]  /*1be0*/  @P0 STS.U8 [R8+0x33], R18 ;  /* 0x0000331208000388 */ /* 0x0001e60000000000 */
[C---:B----4-:R-:W-:Y:S01]  /*1bf0*/  @P5 IMAD.WIDE R12, R23.reuse, 0x3, R12 ;  /* 0x00000003170c5825 */ /* 0x050fe200078e020c */
[----:B------:R-:W2:Y:S01]  /*1c00*/  @P2 LDG.E.U8 R16, desc[UR6][R24.64+-0x4] ;  /* 0xfffffc0618102981 */ /* 0x000ea2000c1e1100 */
[----:B------:R-:W-:-:S03]  /*1c10*/  IADD3 R22, PT, PT, R23, R4, RZ ;  /* 0x0000000417167210 */ /* 0x000fc60007ffe0ff */
[----:B------:R-:W3:Y:S04]  /*1c20*/  @P2 LDG.E.U8 R17, desc[UR6][R24.64+-0x6] ;  /* 0xfffffa0618112981 */ /* 0x000ee8000c1e1100 */
[----:B0-----:R-:W4:Y:S04]  /*1c30*/  @P2 LDG.E.U8 R18, desc[UR6][R24.64+-0x5] ;  /* 0xfffffb0618122981 */ /* 0x001f28000c1e1100 */
[----:B------:R-:W4:Y:S04]  /*1c40*/  @P3 LDG.E.U8 R20, desc[UR6][R10.64+-0x1] ;  /* 0xffffff060a143981 */ /* 0x000f28000c1e1100 */
[----:B------:R-:W4:Y:S04]  /*1c50*/  @P3 LDG.E.U8 R23, desc[UR6][R10.64+-0x3] ;  /* 0xfffffd060a173981 */ /* 0x000f28000c1e1100 */
[----:B------:R0:W4:Y:S01]  /*1c60*/  @P3 LDG.E.U8 R25, desc[UR6][R10.64+-0x2] ;  /* 0xfffffe060a193981 */ /* 0x000122000c1e1100 */
[----:B------:R-:W-:Y:S01]  /*1c70*/  @!P5 PRMT R19, RZ, 0x7610, R19 ;  /* 0x00007610ff13d816 */ /* 0x000fe20000000013 */
[----:B-1----:R-:W-:-:S02]  /*1c80*/  @P1 IMAD.WIDE R14, R22, 0x3, R14 ;  /* 0x00000003160e1825 */ /* 0x002fc400078e020e */
[----:B------:R-:W4:Y:S04]  /*1c90*/  @P5 LDG.E.U8 R29, desc[UR6][R12.64] ;  /* 0x000000060c1d5981 */ /* 0x000f28000c1e1100 */
[----:B------:R-:W4:Y:S01]  /*1ca0*/  @P5 LDG.E.U8 R28, desc[UR6][R12.64+0x1] ;  /* 0x000001060c1c5981 */ /* 0x000f22000c1e1100 */
[----:B0-----:R-:W0:Y:S01]  /*1cb0*/  @P4 LDC.64 R10, c[0x0][0x388] ;  /* 0x0000e200ff0a4b82 */ /* 0x001e220000000a00 */
[----:B------:R-:W-:Y:S01]  /*1cc0*/  @P4 IMAD.IADD R22, R22, 0x1, R4 ;  /* 0x0000000116164824 */ /* 0x000fe200078e0204 */
[----:B------:R-:W-:Y:S01]  /*1cd0*/  @!P1 PRMT R24, RZ, 0x7610, R24 ;  /* 0x00007610ff189816 */ /* 0x000fe20000000018 */
[----:B------:R-:W4:Y:S04]  /*1ce0*/  @P5 LDG.E.U8 R19, desc[UR6][R12.64+0x2] ;  /* 0x000002060c135981 */ /* 0x000f28000c1e1100 */
[----:B------:R-:W4:Y:S04]  /*1cf0*/  @P1 LDG.E.U8 R26, desc[UR6][R14.64] ;  /* 0x000000060e1a1981 */ /* 0x000f28000c1e1100 */
[----:B------:R-:W4:Y:S04]  /*1d00*/  @P1 LDG.E.U8 R24, desc[UR6][R14.64+0x2] ;  /* 0x000002060e181981 */ /* 0x000f28000c1e1100 */
[----:B------:R-:W4:Y:S01]  /*1d10*/  @P1 LDG.E.U8 R15, desc[UR6][R14.64+0x1] ;  /* 0x000001060e0f1981 */ /* 0x000f22000c1e1100 */
[----:B0-----:R-:W-:-:S05]  /*1d20*/  @P4 IMAD.WIDE R10, R22, 0x3, R10 ;  /* 0x00000003160a4825 */ /* 0x001fca00078e020a */
[----:B------:R-:W4:Y:S04]  /*1d30*/  @P4 LDG.E.U8 R22, desc[UR6][R10.64] ;  /* 0x000000060a164981 */ /* 0x000f28000c1e1100 */
[----:B------:R-:W4:Y:S04]  /*1d40*/  @P4 LDG.E.U8 R13, desc[UR6][R10.64+0x1] ;  /* 0x000001060a0d4981 */ /* 0x000f28000c1e1100 */
[----:B------:R-:W4:Y:S01]  /*1d50*/  @P4 LDG.E.U8 R12, desc[UR6][R10.64+0x2] ;  /* 0x000002060a0c4981 */ /* 0x000f22000c1e1100 */
[----:B------:R-:W-:-:S03]  /*1d60*/  @!P0 PRMT R9, RZ, 0x7610, R9 ;  /* 0x00007610ff098816 */ /* 0x000fc60000000009 */
        /* <DEDUP_REMOVED lines=12> */
[----:B------:R0:W-:Y:S04]  /*1e30*/  STS.U8 [R8+0x38], R7 ;  /* 0x0000380708007388 */ /* 0x0001e80000000000 */
[----:B------:R0:W-:Y:S04]  /*1e40*/  STS.U8 [R8+0x71], R27 ;  /* 0x0000711b08007388 */ /* 0x0001e80000000000 */
[----:B------:R0:W-:Y:S04]  /*1e50*/  @!P0 STS.U8 [R8+0x33], RZ ;  /* 0x000033ff08008388 */ /* 0x0001e80000000000 */
[----:B------:R0:W-:Y:S04]  /*1e60*/  @!P0 STS.U8 [R8+0x34], RZ ;  /* 0x000034ff08008388 */ /* 0x0001e80000000000 */
[----:B-----5:R0:W-:Y:S04]  /*1e70*/  STS.U8 [R8+0x74], R21 ;  /* 0x0000741508007388 */ /* 0x0201e80000000000 */
[----:B--2---:R0:W-:Y:S04]  /*1e80*/  STS.U8 [R8+0x3b], R16 ;  /* 0x00003b1008007388 */ /* 0x0041e80000000000 */
[----:B---3--:R0:W-:Y:S04]  /*1e90*/  @P2 STS.U8 [R8+0x39], R17 ;  /* 0x0000391108002388 */ /* 0x0081e80000000000 */
[----:B----4-:R0:W-:Y:S04]  /*1ea0*/  @P2 STS.U8 [R8+0x3a], R18 ;  /* 0x00003a1208002388 */ /* 0x0101e80000000000 */
[----:B------:R0:W-:Y:S04]  /*1eb0*/  STS.U8 [R8+0x77], R20 ;  /* 0x0000771408007388 */ /* 0x0001e80000000000 */
[----:B------:R0:W-:Y:S04]  /*1ec0*/  @P3 STS.U8 [R8+0x75], R23 ;  /* 0x0000751708003388 */ /* 0x0001e80000000000 */
[----:B------:R0:W-:Y:S04]  /*1ed0*/  @P3 STS.U8 [R8+0x76], R25 ;  /* 0x0000761908003388 */ /* 0x0001e80000000000 */
[----:B------:R0:W-:Y:S04]  /*1ee0*/  @P5 STS.U8 [R8+0xab], R29 ;  /* 0x0000ab1d08005388 */ /* 0x0001e80000000000 */
[----:B------:R0:W-:Y:S04]  /*1ef0*/  @P5 STS.U8 [R8+0xac], R28 ;  /* 0x0000ac1c08005388 */ /* 0x0001e80000000000 */
[----:B------:R0:W-:Y:S04]  /*1f00*/  STS.U8 [R8+0xad], R19 ;  /* 0x0000ad1308007388 */ /* 0x0001e80000000000 */
[----:B------:R0:W-:Y:S04]  /*1f10*/  @P1 STS.U8 [R8+0xae], R26 ;  /* 0x0000ae1a08001388 */ /* 0x0001e80000000000 */
[----:B------:R0:W-:Y:S04]  /*1f20*/  STS.U8 [R8+0xb0], R24 ;  /* 0x0000b01808007388 */ /* 0x0001e80000000000 */
[----:B------:R0:W-:Y:S04]  /*1f30*/  @P1 STS.U8 [R8+0xaf], R15 ;  /* 0x0000af0f08001388 */ /* 0x0001e80000000000 */
[----:B------:R0:W-:Y:S04]  /*1f40*/  @P4 STS.U8 [R8+0xb1], R22 ;  /* 0x0000b11608004388 */ /* 0x0001e80000000000 */
[----:B------:R0:W-:Y:S04]  /*1f50*/  @P4 STS.U8 [R8+0xb2], R13 ;  /* 0x0000b20d08004388 */ /* 0x0001e80000000000 */
[----:B------:R0:W-:Y:S01]  /*1f60*/  @P4 STS.U8 [R8+0xb3], R12 ;  /* 0x0000b30c08004388 */ /* 0x0001e20000000000 */
[----:B------:R-:W-:Y:S05]  /*1f70*/  BRA `(.L_x_2) ;  /* 0x0000001400607947 */ /* 0x000fea0003800000 */
.L_x_9:
[----:B------:R-:W-:-:S13]  /*1f80*/  ISETP.NE.OR P2, PT, R2, 0xf, P1 ;  /* 0x0000000f0200780c */ /* 0x000fda0000f45670 */
[----:B------:R-:W-:Y:S05]  /*1f90*/  @P2 BRA `(.L_x_10) ;  /* 0x0000000800542947 */ /* 0x000fea0003800000 */
[C-C-:B------:R-:W-:Y:S01]  /*1fa0*/  VIADDMNMX R7, R5.reuse, 0x2, R5.reuse, !PT ;  /* 0x0000000205077846 */ /* 0x140fe20007800105 */
[----:B------:R-:W-:Y:S01]  /*1fb0*/  BSSY.RECONVERGENT B1, `(.L_x_11) ;  /* 0x0000033000017945 */ /* 0x000fe20003800200 */
[----:B------:R-:W-:Y:S01]  /*1fc0*/  ISETP.GT.AND P3, PT, R5, 0x7ffffffd, PT ;  /* 0x7ffffffd0500780c */ /* 0x000fe20003f64270 */
[----:B------:R-:W-:Y:S02]  /*1fd0*/  IMAD.MOV.U32 R9, RZ, RZ, R5 ;  /* 0x000000ffff097224 */ /* 0x000fe400078e0005 */
[----:B------:R-:W-:-:S05]  /*1fe0*/  IMAD.IADD R10, R7, 0x1, -R10 ;  /* 0x00000001070a7824 */ /* 0x000fca00078e0a0a */
[----:B------:R-:W-:-:S04]  /*1ff0*/  LOP3.LUT R10, R10, 0x1, RZ, 0xc0, !PT ;  /* 0x000000010a0a7812 */ /* 0x000fc800078ec0ff */
[----:B------:R-:W-:-:S13]  /*2000*/  ISETP.NE.U32.AND P0, PT, R10, 0x1, PT ;  /* 0x000000010a00780c */ /* 0x000fda0003f05070 */
[----:B------:R-:W-:Y:S05]  /*2010*/  @P0 BRA `(.L_x_12) ;  /* 0x0000000000b00947 */ /* 0x000fea0003800000 */
[----:B------:R-:W-:Y:S01]  /*2020*/  VIADD R9, R3, 0x1 ;  /* 0x0000000103097836 */ /* 0x000fe20000000000 */
[----:B------:R-:W-:-:S04]  /*2030*/  ISETP.GT.AND P2, PT, R5, -0x1, PT ;  /* 0xffffffff0500780c */ /* 0x000fc80003f44270 */
[----:B------:R-:W-:Y:S01]  /*2040*/  ISETP.GE.U32.AND P0, PT, R9, UR9, PT ;  /* 0x0000000909007c0c */ /* 0x000fe2000bf06070 */
[----:B------:R-:W-:-:S03]  /*2050*/  VIADD R9, R3, 0x2 ;  /* 0x0000000203097836 */ /* 0x000fc60000000000 */
[----:B------:R-:W-:Y:S02]  /*2060*/  ISETP.GT.AND P0, PT, R5, -0x1, !P0 ;  /* 0xffffffff0500780c */ /* 0x000fe40004704270 */
[----:B------:R-:W-:Y:S01]  /*2070*/  ISETP.GE.U32.AND P1, PT, R9, UR9, PT ;  /* 0x0000000909007c0c */ /* 0x000fe2000bf26070 */
[----:B------:R-:W-:Y:S02]  /*2080*/  IMAD R9, R3, R4, R5 ;  /* 0x0000000403097224 */ /* 0x000fe400078e0205 */
[----:B------:R-:W0:Y:S01]  /*2090*/  @P2 LDC.64 R14, c[0x0][0x388] ;  /* 0x0000e200ff0e2b82 */ /* 0x000e220000000a00 */
[----:B------:R-:W-:Y:S01]  /*20a0*/  ISETP.GT.AND P1, PT, R5, -0x1, !P1 ;  /* 0xffffffff0500780c */ /* 0x000fe20004f24270 */
[----:B------:R-:W-:-:S06]  /*20b0*/  IMAD.IADD R17, R9, 0x1, R4 ;  /* 0x0000000109117824 */ /* 0x000fcc00078e0204 */
[----:B------:R-:W1:Y:S01]  /*20c0*/  @P0 LDC.64 R12, c[0x0][0x388] ;  /* 0x0000e200ff0c0b82 */ /* 0x000e620000000a00 */
[----:B------:R-:W-:-:S05]  /*20d0*/  @!P0 PRMT R21, RZ, 0x7610, R21 ;  /* 0x00007610ff158816 */ /* 0x000fca0000000015 */
[----:B------:R-:W-:Y:S02]  /*20e0*/  @P1 IMAD.IADD R23, R17, 0x1, R4 ;  /* 0x0000000111171824 */ /* 0x000fe400078e0204 */
[----:B------:R-:W2:Y:S01]  /*20f0*/  @P1 LDC.64 R10, c[0x0][0x388] ;  /* 0x0000e200ff0a1b82 */ /* 0x000ea20000000a00 */
        /* <DEDUP_REMOVED lines=9> */
[----:B------:R-:W4:Y:S04]  /*2190*/  @P0 LDG.E.U8 R23, desc[UR6][R12.64] ;  /* 0x000000060c170981 */ /* 0x000f28000c1e1100 */
[----:B------:R-:W4:Y:S04]  /*21a0*/  @P0 LDG.E.U8 R25, desc[UR6][R12.64+0x1] ;  /* 0x000001060c190981 */ /* 0x000f28000c1e1100 */
[----:B------:R-:W4:Y:S04]  /*21b0*/  @P1 LDG.E.U8 R29, desc[UR6][R10.64] ;  /* 0x000000060a1d1981 */ /* 0x000f28000c1e1100 */
[----:B------:R-:W4:Y:S04]  /*21c0*/  @P1 LDG.E.U8 R16, desc[UR6][R10.64+0x1] ;  /* 0x000001060a101981 */ /* 0x000f28000c1e1100 */
[----:B------:R-:W4:Y:S04]  /*21d0*/  @P1 LDG.E.U8 R27, desc[UR6][R10.64+0x2] ;  /* 0x000002060a1b1981 */ /* 0x000f28000c1e1100 */
[----:B------:R-:W-:Y:S04]  /*21e0*/  @!P2 STS.U8 [R8+0x42f], RZ ;  /* 0x00042fff0800a388 */ /* 0x000fe80000000000 */
[----:B------:R-:W-:Y:S04]  /*21f0*/  @!P2 STS.U8 [R8+0x430], RZ ;  /* 0x000430ff0800a388 */ /* 0x000fe80000000000 */
[----:B------:R-:W-:Y:S04]  /*2200*/  @!P0 STS.U8 [R8+0x432], RZ ;  /* 0x000432ff08008388 */ /* 0x000fe80000000000 */
[----:B------:R-:W-:Y:S04]  /*2210*/  @!P0 STS.U8 [R8+0x433], RZ ;  /* 0x000433ff08008388 */ /* 0x000fe80000000000 */
[----:B------:R-:W-:Y:S04]  /*2220*/  @!P1 STS.U8 [R8+0x435], RZ ;  /* 0x000435ff08009388 */ /* 0x000fe80000000000 */
[----:B------:R-:W-:Y:S04]  /*2230*/  @!P1 STS.U8 [R8+0x436], RZ ;  /* 0x000436ff08009388 */ /* 0x000fe80000000000 */
[----:B---3--:R-:W-:Y:S04]  /*2240*/  @P2 STS.U8 [R8+0x430], R19 ;  /* 0x0004301308002388 */ /* 0x008fe80000000000 */
[----:B-----5:R-:W-:Y:S04]  /*2250*/  @P2 STS.U8 [R8+0x42f], R17 ;  /* 0x00042f1108002388 */ /* 0x020fe80000000000 */
[----:B--2---:R-:W-:Y:S04]  /*2260*/  STS.U8 [R8+0x434], R21 ;  /* 0x0004341508007388 */ /* 0x004fe80000000000 */
[----:B----4-:R-:W-:Y:S04]  /*2270*/  @P0 STS.U8 [R8+0x432], R23 ;  /* 0x0004321708000388 */ /* 0x010fe80000000000 */
[----:B------:R-:W-:Y:S04]  /*2280*/  @P0 STS.U8 [R8+0x433], R25 ;  /* 0x0004331908000388 */ /* 0x000fe80000000000 */
[----:B------:R-:W-:Y:S04]  /*2290*/  @P1 STS.U8 [R8+0x435], R29 ;  /* 0x0004351d08001388 */ /* 0x000fe80000000000 */
[----:B------:R-:W-:Y:S04]  /*22a0*/  @P1 STS.U8 [R8+0x436], R16 ;  /* 0x0004361008001388 */ /* 0x000fe80000000000 */
[----:B------:R-:W-:Y:S04]  /*22b0*/  STS.U8 [R8+0x437], R27 ;  /* 0x0004371b08007388 */ /* 0x000fe80000000000 */
[----:B------:R0:W-:Y:S02]  /*22c0*/  STS.U8 [R8+0x431], R9 ;  /* 0x0004310908007388 */ /* 0x0001e40000000000 */
[----:B0-----:R-:W-:-:S07]  /*22d0*/  VIADD R9, R5, 0x1 ;  /* 0x0000000105097836 */ /* 0x001fce0000000000 */
.L_x_12:
[----:B------:R-:W-:Y:S05]  /*22e0*/  BSYNC.RECONVERGENT B1 ;  /* 0x0000000000017941 */ /* 0x000fea0003800200 */
.L_x_11:
[----:B------:R-:W-:Y:S05]  /*22f0*/  @P3 BRA `(.L_x_2) ;  /* 0x0000001000803947 */ /* 0x000fea0003800000 */
[----:B------:R-:W-:Y:S01]  /*2300*/  BSSY.RECONVERGENT B1, `(.L_x_13) ;  /* 0x000005d000017945 */ /* 0x000fe20003800200 */
[C---:B------:R-:W-:Y:S01]  /*2310*/  IADD3 R10, PT, PT, R3.reuse, 0x1, RZ ;  /* 0x00000001030a7810 */ /* 0x040fe20007ffe0ff */
[----:B------:R-:W-:-:S07]  /*2320*/  VIADD R11, R3, 0x2 ;  /* 0x00000002030b7836 */ /* 0x000fce0000000000 */
.L_x_15:
[----:B------:R-:W0:Y:S01]  /*2330*/  LDCU UR8, c[0x0][0x390] ;  /* 0x00007200ff0877ac */ /* 0x000e220008000800 */
[----:B------:R-:W1:Y:S01]  /*2340*/  LDCU UR5, c[0x0][0x394] ;  /* 0x00007280ff0577ac */ /* 0x000e620008000800 */
[----:B0-----:R-:W-:-:S04]  /*2350*/  IMAD.U32 R4, RZ, RZ, UR8 ;  /* 0x00000008ff047e24 */ /* 0x001fc8000f8e00ff */
[-C--:B------:R-:W-:Y:S01]  /*2360*/  IMAD R23, R3, R4.reuse, R9 ;  /* 0x0000000403177224 */ /* 0x080fe200078e0209 */
[----:B------:R-:W-:-:S03]  /*2370*/  ISETP.GE.AND P0, PT, R9, R4, PT ;  /* 0x000000040900720c */ /* 0x000fc60003f06270 */
[----:B------:R-:W-:Y:S01]  /*2380*/  IMAD.IADD R22, R23, 0x1, R4 ;  /* 0x0000000117167824 */ /* 0x000fe200078e0204 */
[----:B------:R-:W-:-:S04]  /*2390*/  ISETP.GT.AND P1, PT, R9, -0x1, !P0 ;  /* 0xffffffff0900780c */ /* 0x000fc80004724270 */
[----:B-1----:R-:W-:-:S09]  /*23a0*/  ISETP.LT.U32.AND P2, PT, R10, UR5, P1 ;  /* 0x000000050a007c0c */ /* 0x002fd20008f41070 */
[----:B------:R-:W0:Y:S08]  /*23b0*/  @P1 LDC.64 R12, c[0x0][0x388] ;  /* 0x0000e200ff0c1b82 */ /* 0x000e300000000a00 */
[----:B------:R-:W1:Y:S02]  /*23c0*/  @P2 LDC.64 R14, c[0x0][0x388] ;  /* 0x0000e200ff0e2b82 */ /* 0x000e640000000a00 */
[----:B-1----:R-:W-:-:S05]  /*23d0*/  @P2 IMAD.WIDE R14, R22, 0x3, R14 ;  /* 0x00000003160e2825 */ /* 0x002fca00078e020e */
[----:B------:R-:W2:Y:S01]  /*23e0*/  @P2 LDG.E.U8 R25, desc[UR6][R14.64] ;  /* 0x000000060e192981 */ /* 0x000ea2000c1e1100 */
[----:B0-----:R-:W-:-:S03]  /*23f0*/  @P1 IMAD.WIDE R16, R23, 0x3, R12 ;  /* 0x0000000317101825 */ /* 0x001fc600078e020c */
[----:B------:R-:W3:Y:S04]  /*2400*/  @P2 LDG.E.U8 R24, desc[UR6][R14.64+0x1] ;  /* 0x000001060e182981 */ /* 0x000ee8000c1e1100 */
[----:B------:R0:W4:Y:S04]  /*2410*/  @P2 LDG.E.U8 R27, desc[UR6][R14.64+0x2] ;  /* 0x000002060e1b2981 */ /* 0x000128000c1e1100 */
[----:B------:R-:W5:Y:S04]  /*2420*/  @P1 LDG.E.U8 R28, desc[UR6][R16.64] ;  /* 0x00000006101c1981 */ /* 0x000f68000c1e1100 */
[----:B------:R-:W5:Y:S04]  /*2430*/  @P1 LDG.E.U8 R26, desc[UR6][R16.64+0x1] ;  /* 0x00000106101a1981 */ /* 0x000f68000c1e1100 */
[----:B------:R1:W5:Y:S01]  /*2440*/  @P1 LDG.E.U8 R20, desc[UR6][R16.64+0x2] ;  /* 0x0000020610141981 */ /* 0x000362000c1e1100 */
[----:B------:R-:W-:Y:S01]  /*2450*/  ISETP.LT.U32.AND P3, PT, R11, UR5, P1 ;  /* 0x000000050b007c0c */ /* 0x000fe20008f61070 */
[----:B------:R-:W-:-:S02]  /*2460*/  VIADD R18, R9, 0x1 ;  /* 0x0000000109127836 */ /* 0x000fc40000000000 */
[----:B------:R-:W-:Y:S02]  /*2470*/  IMAD.IADD R19, R9, 0x1, -R5 ;  /* 0x0000000109137824 */ /* 0x000fe400078e0a05 */
[----:B------:R-:W-:Y:S01]  /*2480*/  IMAD.IADD R21, R22, 0x1, R4 ;  /* 0x0000000116157824 */ /* 0x000fe200078e0204 */
[----:B------:R-:W-:Y:S01]  /*2490*/  ISETP.GE.AND P0, PT, R18, R4, PT ;  /* 0x000000041200720c */ /* 0x000fe20003f06270 */
[----:B------:R-:W-:-:S03]  /*24a0*/  IMAD R19, R19, 0x3c, R8 ;  /* 0x0000003c13137824 */ /* 0x000fc600078e0208 */
[----:B------:R-:W-:Y:S02]  /*24b0*/  ISETP.GT.AND P0, PT, R18, -0x1, !P0 ;  /* 0xffffffff1200780c */ /* 0x000fe40004704270 */
[----:B------:R-:W-:Y:S01]  /*24c0*/  @!P2 STS.U8 [R19+0x432], RZ ;  /* 0x000432ff1300a388 */ /* 0x000fe20000000000 */
[----:B------:R-:W1:Y:S01]  /*24d0*/  @P3 LDC.64 R12, c[0x0][0x388] ;  /* 0x0000e200ff0c3b82 */ /* 0x000e620000000a00 */
[----:B------:R-:W-:Y:S02]  /*24e0*/  ISETP.LT.U32.AND P4, PT, R10, UR5, P0 ;  /* 0x000000050a007c0c */ /* 0x000fe40008781070 */
[----:B------:R-:W-:Y:S04]  /*24f0*/  @!P2 STS.U8 [R19+0x433], RZ ;  /* 0x000433ff1300a388 */ /* 0x000fe80000000000 */
[----:B------:R-:W-:Y:S03]  /*2500*/  @!P2 STS.U8 [R19+0x434], RZ ;  /* 0x000434ff1300a388 */ /* 0x000fe60000000000 */
[----:B0-----:R-:W0:Y:S01]  /*2510*/  @P0 LDC.64 R14, c[0x0][0x388] ;  /* 0x0000e200ff0e0b82 */ /* 0x001e220000000a00 */
[----:B------:R-:W-:-:S03]  /*2520*/  @P0 VIADD R23, R23, 0x1 ;  /* 0x0000000117170836 */ /* 0x000fc60000000000 */
[----:B------:R-:W-:-:S04]  /*2530*/  @P4 VIADD R29, R22, 0x1 ;  /* 0x00000001161d4836 */ /* 0x000fc80000000000 */
[----:B-1----:R-:W1:Y:S01]  /*2540*/  @P4 LDC.64 R16, c[0x0][0x388] ;  /* 0x0000e200ff104b82 */ /* 0x002e620000000a00 */
[----:B------:R-:W-:-:S05]  /*2550*/  @P3 IMAD.WIDE R12, R21, 0x3, R12 ;  /* 0x00000003150c3825 */ /* 0x000fca00078e020c */
[----:B------:R-:W5:Y:S01]  /*2560*/  @P3 LDG.E.U8 R22, desc[UR6][R12.64] ;  /* 0x000000060c163981 */ /* 0x000f62000c1e1100 */
[----:B0-----:R-:W-:-:S04]  /*2570*/  @P0 IMAD.WIDE R14, R23, 0x3, R14 ;  /* 0x00000003170e0825 */ /* 0x001fc800078e020e */
[----:B-1----:R-:W-:Y:S02]  /*2580*/  @P4 IMAD.WIDE R16, R29, 0x3, R16 ;  /* 0x000000031d104825 */ /* 0x002fe400078e0210 */
[----:B------:R-:W5:Y:S04]  /*2590*/  @P0 LDG.E.U8 R29, desc[UR6][R14.64] ;  /* 0x000000060e1d0981 */ /* 0x000f68000c1e1100 */
[----:B------:R-:W5:Y:S04]  /*25a0*/  @P4 LDG.E.U8 R23, desc[UR6][R16.64] ;  /* 0x0000000610174981 */ /* 0x000f68000c1e1100 */
[----:B--2---:R0:W-:Y:S04]  /*25b0*/  @P2 STS.U8 [R19+0x432], R25 ;  /* 0x0004321913002388 */ /* 0x0041e80000000000 */
[----:B---3--:R1:W-:Y:S04]  /*25c0*/  @P2 STS.U8 [R19+0x433], R24 ;  /* 0x0004331813002388 */ /* 0x0083e80000000000 */
[----:B----4-:R-:W-:Y:S01]  /*25d0*/  @P2 STS.U8 [R19+0x434], R27 ;  /* 0x0004341b13002388 */ /* 0x010fe20000000000 */
[----:B------:R-:W-:-:S03]  /*25e0*/  ISETP.LT.U32.AND P2, PT, R11, UR5, P0 ;  /* 0x000000050b007c0c */ /* 0x000fc60008741070 */
[----:B0-----:R-:W2:Y:S04]  /*25f0*/  @P3 LDG.E.U8 R25, desc[UR6][R12.64+0x2] ;  /* 0x000002060c193981 */ /* 0x001ea8000c1e1100 */
[----:B-1----:R0:W3:Y:S04]  /*2600*/  @P3 LDG.E.U8 R24, desc[UR6][R12.64+0x1] ;  /* 0x000001060c183981 */ /* 0x0020e8000c1e1100 */
[----:B-----5:R1:W-:Y:S04]  /*2610*/  @P1 STS.U8 [R19+0x42f], R28 ;  /* 0x00042f1c13001388 */ /* 0x0203e80000000000 */
[----:B------:R4:W-:Y:S01]  /*2620*/  @P1 STS.U8 [R19+0x430], R26 ;  /* 0x0004301a13001388 */ /* 0x0009e20000000000 */
[----:B0-----:R-:W0:Y:S01]  /*2630*/  @P2 LDC.64 R12, c[0x0][0x388] ;  /* 0x0000e200ff0c2b82 */ /* 0x001e220000000a00 */
[----:B------:R-:W-:-:S02]  /*2640*/  @P2 IADD3 R21, PT, PT, R21, 0x1, RZ ;  /* 0x0000000115152810 */ /* 0x000fc40007ffe0ff */
[----:B------:R5:W-:Y:S04]  /*2650*/  @P1 STS.U8 [R19+0x431], R20 ;  /* 0x0004311413001388 */ /* 0x000be80000000000 */
[----:B-1----:R-:W3:Y:S04]  /*2660*/  @P4 LDG.E.U8 R28, desc[UR6][R16.64+0x1] ;  /* 0x00000106101c4981 */ /* 0x002ee8000c1e1100 */
[----:B----4-:R-:W4:Y:S04]  /*2670*/  @P4 LDG.E.U8 R26, desc[UR6][R16.64+0x2] ;  /* 0x00000206101a4981 */ /* 0x010f28000c1e1100 */
[----:B------:R-:W4:Y:S01]  /*2680*/  @P0 LDG.E.U8 R27, desc[UR6][R14.64+0x1] ;  /* 0x000001060e1b0981 */ /* 0x000f22000c1e1100 */
[----:B0-----:R-:W-:-:S03]  /*2690*/  @P2 IMAD.WIDE R12, R21, 0x3, R12 ;  /* 0x00000003150c2825 */ /* 0x001fc600078e020c */
[----:B------:R-:W4:Y:S04]  /*26a0*/  @P0 LDG.E.U8 R14, desc[UR6][R14.64+0x2] ;  /* 0x000002060e0e0981 */ /* 0x000f28000c1e1100 */
[----:B------:R-:W4:Y:S04]  /*26b0*/  @P2 LDG.E.U8 R21, desc[UR6][R12.64] ;  /* 0x000000060c152981 */ /* 0x000f28000c1e1100 */
[----:B-----5:R-:W5:Y:S04]  /*26c0*/  @P2 LDG.E.U8 R20, desc[UR6][R12.64+0x1] ;  /* 0x000001060c142981 */ /* 0x020f68000c1e1100 */
[----:B------:R-:W5:Y:S04]  /*26d0*/  @P2 LDG.E.U8 R16, desc[UR6][R12.64+0x2] ;  /* 0x000002060c102981 */ /* 0x000f68000c1e1100 */
        /* <DEDUP_REMOVED lines=9> */
[----:B------:R0:W-:Y:S04]  /*2770*/  @P3 STS.U8 [R19+0x435], R22 ;  /* 0x0004351613003388 */ /* 0x0001e80000000000 */
[----:B------:R0:W-:Y:S04]  /*2780*/  @P4 STS.U8 [R19+0x46e], R23 ;  /* 0x00046e1713004388 */ /* 0x0001e80000000000 */
[----:B------:R0:W-:Y:S04]  /*2790*/  @!P1 STS.U8 [R19+0x42f], RZ ;  /* 0x00042fff13009388 */ /* 0x0001e80000000000 */
[----:B------:R0:W-:Y:S04]  /*27a0*/  @!P1 STS.U8 [R19+0x430], RZ ;  /* 0x000430ff13009388 */ /* 0x0001e80000000000 */
[----:B------:R0:W-:Y:S04]  /*27b0*/  @!P1 STS.U8 [R19+0x431], RZ ;  /* 0x000431ff13009388 */ /* 0x0001e80000000000 */
[----:B------:R0:W-:Y:S04]  /*27c0*/  @!P0 STS.U8 [R19+0x46b], RZ ;  /* 0x00046bff13008388 */ /* 0x0001e80000000000 */
[----:B------:R0:W-:Y:S04]  /*27d0*/  @!P0 STS.U8 [R19+0x46c], RZ ;  /* 0x00046cff13008388 */ /* 0x0001e80000000000 */
[----:B------:R0:W-:Y:S04]  /*27e0*/  @!P0 STS.U8 [R19+0x46d], RZ ;  /* 0x00046dff13008388 */ /* 0x0001e80000000000 */
[----:B------:R0:W-:Y:S04]  /*27f0*/  @P0 STS.U8 [R19+0x46b], R29 ;  /* 0x00046b1d13000388 */ /* 0x0001e80000000000 */
[----:B--2---:R0:W-:Y:S04]  /*2800*/  @P3 STS.U8 [R19+0x437], R25 ;  /* 0x0004371913003388 */ /* 0x0041e80000000000 */
[----:B---3--:R0:W-:Y:S04]  /*2810*/  @P3 STS.U8 [R19+0x436], R24 ;  /* 0x0004361813003388 */ /* 0x0081e80000000000 */
[----:B------:R0:W-:Y:S04]  /*2820*/  @P4 STS.U8 [R19+0x46f], R28 ;  /* 0x00046f1c13004388 */ /* 0x0001e80000000000 */
[----:B----4-:R0:W-:Y:S04]  /*2830*/  @P4 STS.U8 [R19+0x470], R26 ;  /* 0x0004701a13004388 */ /* 0x0101e80000000000 */
[----:B------:R0:W-:Y:S04]  /*2840*/  @P0 STS.U8 [R19+0x46c], R27 ;  /* 0x00046c1b13000388 */ /* 0x0001e80000000000 */
[----:B------:R0:W-:Y:S04]  /*2850*/  @P0 STS.U8 [R19+0x46d], R14 ;  /* 0x00046d0e13000388 */ /* 0x0001e80000000000 */
[----:B------:R0:W-:Y:S04]  /*2860*/  @P2 STS.U8 [R19+0x471], R21 ;  /* 0x0004711513002388 */ /* 0x0001e80000000000 */
[----:B-----5:R0:W-:Y:S04]  /*2870*/  @P2 STS.U8 [R19+0x472], R20 ;  /* 0x0004721413002388 */ /* 0x0201e80000000000 */
[----:B------:R0:W-:Y:S01]  /*2880*/  @P2 STS.U8 [R19+0x473], R16 ;  /* 0x0004731013002388 */ /* 0x0001e20000000000 */
[----:B------:R-:W-:-:S13]  /*2890*/  ISETP.NE.AND P0, PT, R18, R7, PT ;  /* 0x000000071200720c */ /* 0x000fda0003f05270 */
[----:B0-----:R-:W-:Y:S05]  /*28a0*/  @!P0 BRA `(.L_x_14) ;  /* 0x0000000000088947 */ /* 0x001fea0003800000 */
[----:B------:R-:W-:Y:S01]  /*28b0*/  VIADD R9, R9, 0x2 ;  /* 0x0000000209097836 */ /* 0x000fe20000000000 */
[----:B------:R-:W-:Y:S06]  /*28c0*/  BRA `(.L_x_15) ;  /* 0xfffffff800987947 */ /* 0x000fec000383ffff */
.L_x_14:
[----:B------:R-:W-:Y:S05]  /*28d0*/  BSYNC.RECONVERGENT B1 ;  /* 0x0000000000017941 */ /* 0x000fea0003800200 */
.L_x_13:
[----:B------:R-:W-:Y:S05]  /*28e0*/  BRA `(.L_x_2) ;  /* 0x0000000c00047947 */ /* 0x000fea0003800000 */
.L_x_10:
[----:B------:R-:W-:-:S13]  /*28f0*/  ISETP.NE.AND P2, PT, R2, RZ, PT ;  /* 0x000000ff0200720c */ /* 0x000fda0003f45270 */
[----:B------:R-:W-:Y:S05]  /*2900*/  @P2 BRA `(.L_x_16) ;  /* 0x0000000000cc2947 */ /* 0x000fea0003800000 */
[CC--:B------:R-:W-:Y:S01]  /*2910*/  ISETP.GT.AND P0, PT, R5.reuse, R4.reuse, PT ;  /* 0x000000040500720c */ /* 0x0c0fe20003f04270 */
[C---:B------:R-:W-:Y:S01]  /*2920*/  VIADD R7, R5.reuse, 0xfffffffe ;  /* 0xfffffffe05077836 */ /* 0x040fe20000000000 */
[----:B------:R-:W-:Y:S01]  /*2930*/  ISETP.GT.AND P3, PT, R5, -0x1, PT ;  /* 0xffffffff0500780c */ /* 0x000fe20003f64270 */
[-C--:B------:R-:W-:Y:S01]  /*2940*/  IMAD R16, R3, R4.reuse, RZ ;  /* 0x0000000403107224 */ /* 0x080fe200078e02ff */
[----:B------:R-:W-:Y:S02]  /*2950*/  ISETP.GT.AND P1, PT, R5, RZ, !P0 ;  /* 0x000000ff0500720c */ /* 0x000fe40004724270 */
[----:B------:R-:W-:-:S04]  /*2960*/  ISETP.GE.AND P0, PT, R7, R4, PT ;  /* 0x000000040700720c */ /* 0x000fc80003f06270 */
[----:B------:R-:W-:-:S05]  /*2970*/  ISETP.LT.OR P0, PT, R5, 0x2, P0 ;  /* 0x000000020500780c */ /* 0x000fca0000701670 */
[----:B------:R-:W0:Y:S02]  /*2980*/  @P3 LDC.64 R10, c[0x0][0x388] ;  /* 0x0000e200ff0a3b82 */ /* 0x000e240000000a00 */
[----:B------:R-:W-:-:S04]  /*2990*/  @P1 IADD3 R9, P2, PT, R5, R16, RZ ;  /* 0x0000001005091210 */ /* 0x000fc80007f5e0ff */
[----:B------:R-:W-:Y:S02]  /*29a0*/  @P1 LEA.HI.X.SX32 R17, R16, RZ, 0x1, P2 ;  /* 0x000000ff10111211 */ /* 0x000fe400010f0eff */
[----:B------:R-:W1:Y:S01]  /*29b0*/  @P1 LDC.64 R14, c[0x0][0x388] ;  /* 0x0000e200ff0e1b82 */ /* 0x000e620000000a00 */
[----:B------:R-:W-:Y:S02]  /*29c0*/  @!P0 IADD3 R7, P2, PT, R5, R16, RZ ;  /* 0x0000001005078210 */ /* 0x000fe40007f5e0ff */
[----:B------:R-:W-:-:S05]  /*29d0*/  @P1 IMAD R17, R17, 0x3, RZ ;  /* 0x0000000311111824 */ /* 0x000fca00078e02ff */
[----:B------:R-:W2:Y:S01]  /*29e0*/  @!P0 LDC.64 R12, c[0x0][0x388] ;  /* 0x0000e200ff0c8b82 */ /* 0x000ea20000000a00 */
[----:B-1----:R-:W-:Y:S01]  /*29f0*/  @P1 IMAD.WIDE.U32 R14, R9, 0x3, R14 ;  /* 0x00000003090e1825 */ /* 0x002fe200078e000e */
[----:B------:R-:W-:-:S03]  /*2a00*/  @!P0 LEA.HI.X.SX32 R9, R16, RZ, 0x1, P2 ;  /* 0x000000ff10098211 */ /* 0x000fc600010f0eff */
[----:B------:R-:W-:Y:S02]  /*2a10*/  @P1 IMAD.IADD R15, R15, 0x1, R17 ;  /* 0x000000010f0f1824 */ /* 0x000fe400078e0211 */
[----:B------:R-:W-:Y:S02]  /*2a20*/  @!P0 IMAD R9, R9, 0x3, RZ ;  /* 0x0000000309098824 */ /* 0x000fe400078e02ff */
[----:B--2---:R-:W-:Y:S01]  /*2a30*/  @!P0 IMAD.WIDE.U32 R12, R7, 0x3, R12 ;  /* 0x00000003070c8825 */ /* 0x004fe200078e000c */
[----:B------:R-:W2:Y:S03]  /*2a40*/  @P1 LDG.E.U8 R19, desc[UR6][R14.64+-0x3] ;  /* 0xfffffd060e131981 */ /* 0x000ea6000c1e1100 */
[----:B------:R-:W-:Y:S01]  /*2a50*/  @P3 IMAD.IADD R7, R5, 0x1, R16 ;  /* 0x0000000105073824 */ /* 0x000fe200078e0210 */
[----:B------:R-:W3:Y:S01]  /*2a60*/  @P1 LDG.E.U8 R21, desc[UR6][R14.64+-0x2] ;  /* 0xfffffe060e151981 */ /* 0x000ee2000c1e1100 */
[----:B------:R-:W-:-:S02]  /*2a70*/  @!P0 IMAD.IADD R13, R13, 0x1, R9 ;  /* 0x000000010d0d8824 */ /* 0x000fc400078e0209 */
[----:B0-----:R-:W-:Y:S01]  /*2a80*/  @P3 IMAD.WIDE R10, R7, 0x3, R10 ;  /* 0x00000003070a3825 */ /* 0x001fe200078e020a */
[----:B------:R-:W4:Y:S04]  /*2a90*/  @P1 LDG.E.U8 R23, desc[UR6][R14.64+-0x1] ;  /* 0xffffff060e171981 */ /* 0x000f28000c1e1100 */
[----:B------:R-:W5:Y:S04]  /*2aa0*/  @!P0 LDG.E.U8 R7, desc[UR6][R12.64+-0x6] ;  /* 0xfffffa060c078981 */ /* 0x000f68000c1e1100 */
[----:B------:R-:W5:Y:S04]  /*2ab0*/  @!P0 LDG.E.U8 R9, desc[UR6][R12.64+-0x5] ;  /* 0xfffffb060c098981 */ /* 0x000f68000c1e1100 */
[----:B------:R-:W5:Y:S04]  /*2ac0*/  @!P0 LDG.E.U8 R17, desc[UR6][R12.64+-0x4] ;  /* 0xfffffc060c118981 */ /* 0x000f68000c1e1100 */
[----:B------:R-:W5:Y:S04]  /*2ad0*/  @P3 LDG.E.U8 R25, desc[UR6][R10.64] ;  /* 0x000000060a193981 */ /* 0x000f68000c1e1100 */
[----:B------:R-:W5:Y:S04]  /*2ae0*/  @P3 LDG.E.U8 R27, desc[UR6][R10.64+0x1] ;  /* 0x000001060a1b3981 */ /* 0x000f68000c1e1100 */
[----:B------:R-:W5:Y:S01]  /*2af0*/  @P3 LDG.E.U8 R29, desc[UR6][R10.64+0x2] ;  /* 0x000002060a1d3981 */ /* 0x000f62000c1e1100 */
[----:B------:R-:W-:-:S05]  /*2b00*/  IMAD R8, R0, 0x3, R8 ;  /* 0x0000000300087824 */ /* 0x000fca00078e0208 */
[----:B------:R0:W-:Y:S04]  /*2b10*/  @!P1 STS.U8 [R8+0x42], RZ ;  /* 0x000042ff08009388 */ /* 0x0001e80000000000 */
[----:B------:R0:W-:Y:S04]  /*2b20*/  @!P1 STS.U8 [R8+0x43], RZ ;  /* 0x000043ff08009388 */ /* 0x0001e80000000000 */
[----:B------:R0:W-:Y:S04]  /*2b30*/  @!P1 STS.U8 [R8+0x44], RZ ;  /* 0x000044ff08009388 */ /* 0x0001e80000000000 */
[----:B------:R0:W-:Y:S04]  /*2b40*/  @!P3 STS.U8 [R8+0x7e], RZ ;  /* 0x00007eff0800b388 */ /* 0x0001e80000000000 */
[----:B------:R0:W-:Y:S04]  /*2b50*/  @!P3 STS.U8 [R8+0x7f], RZ ;  /* 0x00007fff0800b388 */ /* 0x0001e80000000000 */
[----:B------:R0:W-:Y:S04]  /*2b60*/  @!P3 STS.U8 [R8+0x80], RZ ;  /* 0x000080ff0800b388 */ /* 0x0001e80000000000 */
[----:B--2---:R0:W-:Y:S04]  /*2b70*/  @P1 STS.U8 [R8+0x42], R19 ;  /* 0x0000421308001388 */ /* 0x0041e80000000000 */
[----:B---3--:R0:W-:Y:S04]  /*2b80*/  @P1 STS.U8 [R8+0x43], R21 ;  /* 0x0000431508001388 */ /* 0x0081e80000000000 */
[----:B----4-:R0:W-:Y:S04]  /*2b90*/  @P1 STS.U8 [R8+0x44], R23 ;  /* 0x0000441708001388 */ /* 0x0101e80000000000 */
[----:B-----5:R0:W-:Y:S04]  /*2ba0*/  @!P0 STS.U8 [R8+0x6], R7 ;  /* 0x0000060708008388 */ /* 0x0201e80000000000 */
[----:B------:R0:W-:Y:S04]  /*2bb0*/  @!P0 STS.U8 [R8+0x7], R9 ;  /* 0x0000070908008388 */ /* 0x0001e80000000000 */
[----:B------:R0:W-:Y:S04]  /*2bc0*/  @!P0 STS.U8 [R8+0x8], R17 ;  /* 0x0000081108008388 */ /* 0x0001e80000000000 */
[----:B------:R0:W-:Y:S04]  /*2bd0*/  @P3 STS.U8 [R8+0x7e], R25 ;  /* 0x00007e1908003388 */ /* 0x0001e80000000000 */
[----:B------:R0:W-:Y:S04]  /*2be0*/  @P3 STS.U8 [R8+0x7f], R27 ;  /* 0x00007f1b08003388 */ /* 0x0001e80000000000 */
[----:B------:R0:W-:Y:S04]  /*2bf0*/  @P0 STS.U8 [R8+0x6], RZ ;  /* 0x000006ff08000388 */ /* 0x0001e80000000000 */
[----:B------:R0:W-:Y:S04]  /*2c00*/  @P0 STS.U8 [R8+0x7], RZ ;  /* 0x000007ff08000388 */ /* 0x0001e80000000000 */
[----:B------:R0:W-:Y:S04]  /*2c10*/  @P0 STS.U8 [R8+0x8], RZ ;  /* 0x000008ff08000388 */ /* 0x0001e80000000000 */
[----:B------:R0:W-:Y:S01]  /*2c20*/  @P3 STS.U8 [R8+0x80], R29 ;  /* 0x0000801d08003388 */ /* 0x0001e20000000000 */
[----:B------:R-:W-:Y:S05]  /*2c30*/  BRA `(.L_x_2) ;  /* 0x0000000800307947 */ /* 0x000fea0003800000 */
.L_x_16:
[----:B------:R-:W-:-:S13]  /*2c40*/  ISETP.NE.AND P2, PT, R2, 0xf, PT ;  /* 0x0000000f0200780c */ /* 0x000fda0003f45270 */
[----:B------:R-:W-:Y:S05]  /*2c50*/  @P2 BRA `(.L_x_17) ;  /* 0x0000000000d82947 */ /* 0x000fea0003800000 */
[----:B------:R-:W-:Y:S01]  /*2c60*/  ISETP.GE.AND P0, PT, R5, RZ, PT ;  /* 0x000000ff0500720c */ /* 0x000fe20003f06270 */
[----:B------:R-:W-:-:S04]  /*2c70*/  IMAD R16, R3, R4, RZ ;  /* 0x0000000403107224 */ /* 0x000fc800078e02ff */
[----:B------:R-:W-:-:S08]  /*2c80*/  IMAD.IADD R10, R5, 0x1, R16 ;  /* 0x00000001050a7824 */ /* 0x000fd000078e0210 */
[----:B------:R-:W0:Y:S02]  /*2c90*/  @P0 LDC.64 R12, c[0x0][0x388] ;  /* 0x0000e200ff0c0b82 */ /* 0x000e240000000a00 */
[----:B0-----:R-:W-:-:S05]  /*2ca0*/  @P0 IMAD.WIDE R12, R10, 0x3, R12 ;  /* 0x000000030a0c0825 */ /* 0x001fca00078e020c */
[----:B------:R-:W2:Y:S04]  /*2cb0*/  @P0 LDG.E.U8 R18, desc[UR6][R12.64] ;  /* 0x000000060c120981 */ /* 0x000ea8000c1e1100 */
[----:B------:R-:W3:Y:S04]  /*2cc0*/  @P0 LDG.E.U8 R20, desc[UR6][R12.64+0x1] ;  /* 0x000001060c140981 */ /* 0x000ee8000c1e1100 */
[----:B------:R-:W4:Y:S01]  /*2cd0*/  @P0 LDG.E.U8 R22, desc[UR6][R12.64+0x2] ;  /* 0x000002060c160981 */ /* 0x000f22000c1e1100 */
[----:B------:R-:W-:Y:S02]  /*2ce0*/  IMAD R7, R0, 0x3, R8 ;  /* 0x0000000300077824 */ /* 0x000fe400078e0208 */
[----:B------:R-:W-:-:S05]  /*2cf0*/  VIADD R8, R5, 0x2 ;  /* 0x0000000205087836 */ /* 0x000fca0000000000 */
[C---:B------:R-:W-:Y:S01]  /*2d00*/  VIMNMX R14, PT, PT, R5.reuse, R8, !PT ;  /* 0x00000008050e7248 */ /* 0x040fe20007fe0100 */
[----:B--2---:R0:W-:Y:S04]  /*2d10*/  @P0 STS.U8 [R7+0x402], R18 ;  /* 0x0004021207000388 */ /* 0x0041e80000000000 */
[----:B---3--:R0:W-:Y:S04]  /*2d20*/  @P0 STS.U8 [R7+0x403], R20 ;  /* 0x0004031407000388 */ /* 0x0081e80000000000 */
[----:B----4-:R0:W-:Y:S04]  /*2d30*/  @P0 STS.U8 [R7+0x404], R22 ;  /* 0x0004041607000388 */ /* 0x0101e80000000000 */
[----:B------:R0:W-:Y:S04]  /*2d40*/  @!P0 STS.U8 [R7+0x402], RZ ;  /* 0x000402ff07008388 */ /* 0x0001e80000000000 */
[----:B------:R0:W-:Y:S04]  /*2d50*/  @!P0 STS.U8 [R7+0x403], RZ ;  /* 0x000403ff07008388 */ /* 0x0001e80000000000 */
[----:B------:R0:W-:Y:S01]  /*2d60*/  @!P0 STS.U8 [R7+0x404], RZ ;  /* 0x000404ff07008388 */ /* 0x0001e20000000000 */
[----:B------:R-:W-:-:S13]  /*2d70*/  ISETP.NE.AND P0, PT, R5, R14, PT ;  /* 0x0000000e0500720c */ /* 0x000fda0003f05270 */
[----:B0-----:R-:W-:Y:S05]  /*2d80*/  @!P0 BRA `(.L_x_2) ;  /* 0x0000000400dc8947 */ /* 0x001fea0003800000 */
[----:B------:R-:W-:Y:S01]  /*2d90*/  VIADD R9, R5, 0x1 ;  /* 0x0000000105097836 */ /* 0x000fe20000000000 */
[----:B------:R-:W-:-:S04]  /*2da0*/  ISETP.GE.AND P1, PT, R8, R4, PT ;  /* 0x000000040800720c */ /* 0x000fc80003f26270 */
[----:B------:R-:W-:Y:S02]  /*2db0*/  ISETP.GE.AND P0, PT, R9, R4, PT ;  /* 0x000000040900720c */ /* 0x000fe40003f06270 */
[----:B------:R-:W-:Y:S02]  /*2dc0*/  ISETP.GT.AND P1, PT, R8, -0x1, !P1 ;  /* 0xffffffff0800780c */ /* 0x000fe40004f24270 */
[----:B------:R-:W-:-:S11]  /*2dd0*/  ISETP.GT.AND P0, PT, R5, -0x2, !P0 ;  /* 0xfffffffe0500780c */ /* 0x000fd60004704270 */
[----:B------:R-:W0:Y:S02]  /*2de0*/  @P1 LDC.64 R8, c[0x0][0x388] ;  /* 0x0000e200ff081b82 */ /* 0x000e240000000a00 */
[----:B------:R-:W-:Y:S02]  /*2df0*/  @P0 SHF.R.S32.HI R14, RZ, 0x1f, R16 ;  /* 0x0000001fff0e0819 */ /* 0x000fe40000011410 */
[----:B------:R-:W-:-:S04]  /*2e00*/  @P0 IADD3 R15, P2, PT, R5, R16, RZ ;  /* 0x00000010050f0210 */ /* 0x000fc80007f5e0ff */
[----:B------:R-:W1:Y:S01]  /*2e10*/  @P0 LDC.64 R12, c[0x0][0x388] ;  /* 0x0000e200ff0c0b82 */ /* 0x000e620000000a00 */
[----:B------:R-:W-:-:S05]  /*2e20*/  @P0 LEA.HI.X.SX32 R11, R5, R14, 0x1, P2 ;  /* 0x0000000e050b0211 */ /* 0x000fca00010f0eff */
[----:B------:R-:W-:Y:S02]  /*2e30*/  @P0 IMAD R11, R11, 0x3, RZ ;  /* 0x000000030b0b0824 */ /* 0x000fe400078e02ff */
[----:B-1----:R-:W-:-:S05]  /*2e40*/  @P0 IMAD.WIDE.U32 R12, R15, 0x3, R12 ;  /* 0x000000030f0c0825 */ /* 0x002fca00078e000c */
[----:B------:R-:W-:Y:S01]  /*2e50*/  @P0 IADD3 R11, PT, PT, R13, R11, RZ ;  /* 0x0000000b0d0b0210 */ /* 0x000fe20007ffe0ff */
[----:B------:R-:W-:Y:S02]  /*2e60*/  @P1 VIADD R13, R10, 0x2 ;  /* 0x000000020a0d1836 */ /* 0x000fe40000000000 */
[----:B------:R-:W-:Y:S02]  /*2e70*/  @P0 IMAD.MOV.U32 R10, RZ, RZ, R12 ;  /* 0x000000ffff0a0224 */ /* 0x000fe400078e000c */
[----:B0-----:R-:W-:-:S03]  /*2e80*/  @P1 IMAD.WIDE R8, R13, 0x3, R8 ;  /* 0x000000030d081825 */ /* 0x001fc600078e0208 */
[----:B------:R-:W2:Y:S04]  /*2e90*/  @P0 LDG.E.U8 R12, desc[UR6][R10.64+0x3] ;  /* 0x000003060a0c0981 */ /* 0x000ea8000c1e1100 */
[----:B------:R-:W3:Y:S04]  /*2ea0*/  @P0 LDG.E.U8 R14, desc[UR6][R10.64+0x4] ;  /* 0x000004060a0e0981 */ /* 0x000ee8000c1e1100 */
[----:B------:R-:W4:Y:S04]  /*2eb0*/  @P0 LDG.E.U8 R16, desc[UR6][R10.64+0x5] ;  /* 0x000005060a100981 */ /* 0x000f28000c1e1100 */
[----:B------:R-:W5:Y:S04]  /*2ec0*/  @P1 LDG.E.U8 R18, desc[UR6][R8.64] ;  /* 0x0000000608121981 */ /* 0x000f68000c1e1100 */
[----:B------:R-:W5:Y:S04]  /*2ed0*/  @P1 LDG.E.U8 R20, desc[UR6][R8.64+0x1] ;  /* 0x0000010608141981 */ /* 0x000f68000c1e1100 */
[----:B------:R-:W5:Y:S04]  /*2ee0*/  @P1 LDG.E.U8 R22, desc[UR6][R8.64+0x2] ;  /* 0x0000020608161981 */ /* 0x000f68000c1e1100 */
        /* <DEDUP_REMOVED lines=9> */
[----:B-----5:R0:W-:Y:S04]  /*2f80*/  @P1 STS.U8 [R7+0x47a], R18 ;  /* 0x00047a1207001388 */ /* 0x0201e80000000000 */
[----:B------:R0:W-:Y:S04]  /*2f90*/  @P1 STS.U8 [R7+0x47b], R20 ;  /* 0x00047b1407001388 */ /* 0x0001e80000000000 */
[----:B------:R0:W-:Y:S01]  /*2fa0*/  @P1 STS.U8 [R7+0x47c], R22 ;  /* 0x00047c1607001388 */ /* 0x0001e20000000000 */
[----:B------:R-:W-:Y:S05]  /*2fb0*/  BRA `(.L_x_2) ;  /* 0x0000000400507947 */ /* 0x000fea0003800000 */
.L_x_17:
[----:B------:R-:W-:Y:S05]  /*2fc0*/  @P0 BRA `(.L_x_18) ;  /* 0x0000000000940947 */ /* 0x000fea0003800000 */
[----:B------:R-:W0:Y:S01]  /*2fd0*/  LDC.64 R8, c[0x0][0x388] ;  /* 0x0000e200ff087b82 */ /* 0x000e220000000a00 */
[C---:B------:R-:W-:Y:S02]  /*2fe0*/  VIADD R7, R3.reuse, 0xfffffffe ;  /* 0xfffffffe03077836 */ /* 0x040fe40000000000 */
[----:B------:R-:W-:-:S03]  /*2ff0*/  VIADD R10, R3, 0xffffffff ;  /* 0xffffffff030a7836 */ /* 0x000fc60000000000 */
[C---:B------:R-:W-:Y:S01]  /*3000*/  ISETP.GE.AND P0, PT, R7.reuse, UR9, PT ;  /* 0x0000000907007c0c */ /* 0x040fe2000bf06270 */
[----:B------:R-:W-:Y:S01]  /*3010*/  IMAD R7, R7, R4, R5 ;  /* 0x0000000407077224 */ /* 0x000fe200078e0205 */
[----:B------:R-:W-:Y:S02]  /*3020*/  ISETP.GE.U32.AND P1, PT, R10, UR9, PT ;  /* 0x000000090a007c0c */ /* 0x000fe4000bf26070 */
[----:B------:R-:W-:Y:S01]  /*3030*/  ISETP.LT.U32.OR P0, PT, R3, 0x2, P0 ;  /* 0x000000020300780c */ /* 0x000fe20000701470 */
[----:B------:R-:W-:-:S04]  /*3040*/  IMAD.IADD R15, R7, 0x1, R4 ;  /* 0x00000001070f7824 */ /* 0x000fc800078e0204 */
[----:B------:R-:W-:-:S08]  /*3050*/  IMAD.IADD R11, R15, 0x1, R4 ;  /* 0x000000010f0b7824 */ /* 0x000fd000078e0204 */
[----:B0-----:R-:W-:-:S04]  /*3060*/  @!P0 IMAD.WIDE R12, R7, 0x3, R8 ;  /* 0x00000003070c8825 */ /* 0x001fc800078e0208 */
[--C-:B------:R-:W-:Y:S01]  /*3070*/  IMAD.WIDE R10, R11, 0x3, R8.reuse ;  /* 0x000000030b0a7825 */ /* 0x100fe200078e0208 */
[----:B------:R-:W2:Y:S03]  /*3080*/  @!P0 LDG.E.U8 R7, desc[UR6][R12.64] ;  /* 0x000000060c078981 */ /* 0x000ea6000c1e1100 */
[----:B------:R-:W-:Y:S01]  /*3090*/  @!P1 IMAD.WIDE R8, R15, 0x3, R8 ;  /* 0x000000030f089825 */ /* 0x000fe200078e0208 */
[----:B------:R-:W3:Y:S04]  /*30a0*/  @!P0 LDG.E.U8 R17, desc[UR6][R12.64+0x2] ;  /* 0x000002060c118981 */ /* 0x000ee8000c1e1100 */
[----:B------:R-:W4:Y:S04]  /*30b0*/  @!P0 LDG.E.U8 R15, desc[UR6][R12.64+0x1] ;  /* 0x000001060c0f8981 */ /* 0x000f28000c1e1100 */
[----:B------:R-:W5:Y:S04]  /*30c0*/  LDG.E.U8 R25, desc[UR6][R10.64] ;  /* 0x000000060a197981 */ /* 0x000f68000c1e1100 */
[----:B------:R-:W5:Y:S04]  /*30d0*/  LDG.E.U8 R27, desc[UR6][R10.64+0x1] ;  /* 0x000001060a1b7981 */ /* 0x000f68000c1e1100 */
[----:B------:R-:W5:Y:S04]  /*30e0*/  LDG.E.U8 R29, desc[UR6][R10.64+0x2] ;  /* 0x000002060a1d7981 */ /* 0x000f68000c1e1100 */
[----:B------:R-:W5:Y:S04]  /*30f0*/  @!P1 LDG.E.U8 R19, desc[UR6][R8.64] ;  /* 0x0000000608139981 */ /* 0x000f68000c1e1100 */
[----:B------:R-:W5:Y:S04]  /*3100*/  @!P1 LDG.E.U8 R21, desc[UR6][R8.64+0x1] ;  /* 0x0000010608159981 */ /* 0x000f68000c1e1100 */
[----:B------:R-:W5:Y:S04]  /*3110*/  @!P1 LDG.E.U8 R23, desc[UR6][R8.64+0x2] ;  /* 0x0000020608179981 */ /* 0x000f68000c1e1100 */
[----:B------:R0:W-:Y:S04]  /*3120*/  @P1 STS.U8 [R6+0x7b], RZ ;  /* 0x00007bff06001388 */ /* 0x0001e80000000000 */
[----:B------:R0:W-:Y:S04]  /*3130*/  @P1 STS.U8 [R6+0x7c], RZ ;  /* 0x00007cff06001388 */ /* 0x0001e80000000000 */
[----:B------:R0:W-:Y:S04]  /*3140*/  @P1 STS.U8 [R6+0x7d], RZ ;  /* 0x00007dff06001388 */ /* 0x0001e80000000000 */
[----:B--2---:R0:W-:Y:S04]  /*3150*/  @!P0 STS.U8 [R6+0x78], R7 ;  /* 0x0000780706008388 */ /* 0x0041e80000000000 */
[----:B---3--:R0:W-:Y:S04]  /*3160*/  @!P0 STS.U8 [R6+0x7a], R17 ;  /* 0x00007a1106008388 */ /* 0x0081e80000000000 */
[----:B----4-:R0:W-:Y:S04]  /*3170*/  @!P0 STS.U8 [R6+0x79], R15 ;  /* 0x0000790f06008388 */ /* 0x0101e80000000000 */
[----:B-----5:R0:W-:Y:S04]  /*3180*/  STS.U8 [R6+0x7e], R25 ;  /* 0x00007e1906007388 */ /* 0x0201e80000000000 */
[----:B------:R0:W-:Y:S04]  /*3190*/  STS.U8 [R6+0x7f], R27 ;  /* 0x00007f1b06007388 */ /* 0x0001e80000000000 */
[----:B------:R0:W-:Y:S04]  /*31a0*/  STS.U8 [R6+0x80], R29 ;  /* 0x0000801d06007388 */ /* 0x0001e80000000000 */
[----:B------:R0:W-:Y:S04]  /*31b0*/  @!P1 STS.U8 [R6+0x7b], R19 ;  /* 0x00007b1306009388 */ /* 0x0001e80000000000 */
[----:B------:R0:W-:Y:S04]  /*31c0*/  @!P1 STS.U8 [R6+0x7c], R21 ;  /* 0x00007c1506009388 */ /* 0x0001e80000000000 */
[----:B------:R0:W-:Y:S04]  /*31d0*/  @!P1 STS.U8 [R6+0x7d], R23 ;  /* 0x00007d1706009388 */ /* 0x0001e80000000000 */
[----:B------:R0:W-:Y:S04]  /*31e0*/  @P0 STS.U8 [R6+0x78], RZ ;  /* 0x000078ff06000388 */ /* 0x0001e80000000000 */
[----:B------:R0:W-:Y:S04]  /*31f0*/  @P0 STS.U8 [R6+0x79], RZ ;  /* 0x000079ff06000388 */ /* 0x0001e80000000000 */
[----:B------:R0:W-:Y:S01]  /*3200*/  @P0 STS.U8 [R6+0x7a], RZ ;  /* 0x00007aff06000388 */ /* 0x0001e20000000000 */
[----:B------:R-:W-:Y:S05]  /*3210*/  BRA `(.L_x_2) ;  /* 0x0000000000b87947 */ /* 0x000fea0003800000 */
.L_x_18:
[----:B------:R-:W-:Y:S05]  /*3220*/  @P1 BRA `(.L_x_19) ;  /* 0x00000000008c1947 */ /* 0x000fea0003800000 */
[----:B------:R-:W0:Y:S01]  /*3230*/  LDC.64 R8, c[0x0][0x388] ;  /* 0x0000e200ff087b82 */ /* 0x000e220000000a00 */
[C---:B------:R-:W-:Y:S02]  /*3240*/  VIADD R7, R3.reuse, 0x2 ;  /* 0x0000000203077836 */ /* 0x040fe40000000000 */
[----:B------:R-:W-:-:S03]  /*3250*/  IMAD R13, R3, R4, R5 ;  /* 0x00000004030d7224 */ /* 0x000fc600078e0205 */
[----:B------:R-:W-:Y:S01]  /*3260*/  ISETP.GE.U32.AND P1, PT, R7, UR9, PT ;  /* 0x0000000907007c0c */ /* 0x000fe2000bf26070 */
[----:B------:R-:W-:-:S05]  /*3270*/  VIADD R7, R3, 0x1 ;  /* 0x0000000103077836 */ /* 0x000fca0000000000 */
[----:B------:R-:W-:-:S07]  /*3280*/  ISETP.GE.U32.AND P0, PT, R7, UR9, PT ;  /* 0x0000000907007c0c */ /* 0x000fce000bf06070 */
[----:B------:R-:W-:Y:S01]  /*3290*/  @!P1 LEA R11, R4, R13, 0x1 ;  /* 0x0000000d040b9211 */ /* 0x000fe200078e08ff */
[----:B0-----:R-:W-:-:S04]  /*32a0*/  IMAD.WIDE R12, R13, 0x3, R8 ;  /* 0x000000030d0c7825 */ /* 0x001fc800078e0208 */
[----:B------:R-:W-:Y:S01]  /*32b0*/  @!P1 IMAD.WIDE R10, R11, 0x3, R8 ;  /* 0x000000030b0a9825 */ /* 0x000fe200078e0208 */
[----:B------:R-:W2:Y:S03]  /*32c0*/  LDG.E.U8 R7, desc[UR6][R12.64] ;  /* 0x000000060c077981 */ /* 0x000ea6000c1e1100 */
[----:B------:R-:W-:Y:S01]  /*32d0*/  @!P0 IMAD.WIDE R8, R4, 0x3, R12 ;  /* 0x0000000304088825 */ /* 0x000fe200078e020c */
[----:B------:R-:W3:Y:S04]  /*32e0*/  @!P1 LDG.E.U8 R25, desc[UR6][R10.64] ;  /* 0x000000060a199981 */ /* 0x000ee8000c1e1100 */
[----:B------:R-:W4:Y:S04]  /*32f0*/  @!P1 LDG.E.U8 R27, desc[UR6][R10.64+0x1] ;  /* 0x000001060a1b9981 */ /* 0x000f28000c1e1100 */
[----:B------:R-:W5:Y:S04]  /*3300*/  @!P1 LDG.E.U8 R29, desc[UR6][R10.64+0x2] ;  /* 0x000002060a1d9981 */ /* 0x000f68000c1e1100 */
        /* <DEDUP_REMOVED lines=8> */
[----:B------:R0:W-:Y:S04]  /*3390*/  @P0 STS.U8 [R6+0xae], RZ ;  /* 0x0000aeff06000388 */ /* 0x0001e80000000000 */
[----:B------:R0:W-:Y:S04]  /*33a0*/  @P0 STS.U8 [R6+0xaf], RZ ;  /* 0x0000afff06000388 */ /* 0x0001e80000000000 */
[----:B------:R0:W-:Y:S04]  /*33b0*/  @P0 STS.U8 [R6+0xb0], RZ ;  /* 0x0000b0ff06000388 */ /* 0x0001e80000000000 */
[----:B--2---:R0:W-:Y:S04]  /*33c0*/  STS.U8 [R6+0xab], R7 ;  /* 0x0000ab0706007388 */ /* 0x0041e80000000000 */
[----:B---3--:R0:W-:Y:S04]  /*33d0*/  @!P1 STS.U8 [R6+0xb1], R25 ;  /* 0x0000b11906009388 */ /* 0x0081e80000000000 */
[----:B----4-:R0:W-:Y:S04]  /*33e0*/  @!P1 STS.U8 [R6+0xb2], R27 ;  /* 0x0000b21b06009388 */ /* 0x0101e80000000000 */
[----:B-----5:R0:W-:Y:S04]  /*33f0*/  @!P1 STS.U8 [R6+0xb3], R29 ;  /* 0x0000b31d06009388 */ /* 0x0201e80000000000 */
[----:B------:R0:W-:Y:S04]  /*3400*/  STS.U8 [R6+0xac], R15 ;  /* 0x0000ac0f06007388 */ /* 0x0001e80000000000 */
[----:B------:R0:W-:Y:S04]  /*3410*/  STS.U8 [R6+0xad], R17 ;  /* 0x0000ad1106007388 */ /* 0x0001e80000000000 */
[----:B------:R0:W-:Y:S04]  /*3420*/  @!P0 STS.U8 [R6+0xae], R19 ;  /* 0x0000ae1306008388 */ /* 0x0001e80000000000 */
[----:B------:R0:W-:Y:S04]  /*3430*/  @!P0 STS.U8 [R6+0xaf], R21 ;  /* 0x0000af1506008388 */ /* 0x0001e80000000000 */
[----:B------:R0:W-:Y:S01]  /*3440*/  @!P0 STS.U8 [R6+0xb0], R23 ;  /* 0x0000b01706008388 */ /* 0x0001e20000000000 */
[----:B------:R-:W-:Y:S05]  /*3450*/  BRA `(.L_x_2) ;  /* 0x0000000000287947 */ /* 0x000fea0003800000 */
.L_x_19:
[----:B------:R-:W0:Y:S01]  /*3460*/  LDC.64 R8, c[0x0][0x388] ;  /* 0x0000e200ff087b82 */ /* 0x000e220000000a00 */
[----:B------:R-:W-:-:S04]  /*3470*/  IMAD R7, R3, R4, R5 ;  /* 0x0000000403077224 */ /* 0x000fc800078e0205 */
[----:B0-----:R-:W-:-:S05]  /*3480*/  IMAD.WIDE R8, R7, 0x3, R8 ;  /* 0x0000000307087825 */ /* 0x001fca00078e0208 */
[----:B------:R-:W2:Y:S04]  /*3490*/  LDG.E.U8 R10, desc[UR6][R8.64] ;  /* 0x00000006080a7981 */ /* 0x000ea8000c1e1100 */
[----:B------:R-:W3:Y:S04]  /*34a0*/  LDG.E.U8 R12, desc[UR6][R8.64+0x1] ;  /* 0x00000106080c7981 */ /* 0x000ee8000c1e1100 */
[----:B------:R-:W4:Y:S01]  /*34b0*/  LDG.E.U8 R14, desc[UR6][R8.64+0x2] ;  /* 0x00000206080e7981 */ /* 0x000f22000c1e1100 */
[----:B------:R-:W-:-:S05]  /*34c0*/  IMAD R7, R0, 0x3, R6 ;  /* 0x0000000300077824 */ /* 0x000fca00078e0206 */
[----:B--2---:R2:W-:Y:S04]  /*34d0*/  STS.U8 [R7+0x7e], R10 ;  /* 0x00007e0a07007388 */ /* 0x0045e80000000000 */
[----:B---3--:R2:W-:Y:S04]  /*34e0*/  STS.U8 [R7+0x7f], R12 ;  /* 0x00007f0c07007388 */ /* 0x0085e80000000000 */
[----:B----4-:R2:W-:Y:S02]  /*34f0*/  STS.U8 [R7+0x80], R14 ;  /* 0x0000800e07007388 */ /* 0x0105e40000000000 */
.L_x_2:
[----:B------:R-:W-:Y:S05]  /*3500*/  BSYNC.RECONVERGENT B0 ;  /* 0x0000000000007941 */ /* 0x000fea0003800200 */
.L_x_0:
[----:B------:R-:W-:Y:S01]  /*3510*/  BAR.SYNC.DEFER_BLOCKING 0x0 ;  /* 0x0000000000007b1d */ /* 0x000fe20000010000 */
[----:B01----:R-:W-:Y:S01]  /*3520*/  VIMNMX.U32 R16, PT, PT, R2, R0, !PT ;  /* 0x0000000002107248 */ /* 0x003fe20007fe0000 */
[----:B------:R-:W-:Y:S01]  /*3530*/  IMAD R9, R0, 0x3, R6 ;  /* 0x0000000300097824 */ /* 0x000fe200078e0206 */
[----:B------:R-:W-:Y:S01]  /*3540*/  ISETP.GT.U32.AND P4, PT, R2, 0x13, PT ;  /* 0x000000130200780c */ /* 0x000fe20003f84070 */
[----:B------:R-:W-:Y:S01]  /*3550*/  IMAD.MOV.U32 R8, RZ, RZ, RZ ;  /* 0x000000ffff087224 */ /* 0x000fe200078e00ff */
[----:B------:R-:W-:Y:S02]  /*3560*/  ISETP.GT.U32.AND P0, PT, R16, 0x14, PT ;  /* 0x000000141000780c */ /* 0x000fe40003f04070 */
[----:B--2---:R-:W-:Y:S02]  /*3570*/  CS2R R6, SRZ ;  /* 0x0000000000067805 */ /* 0x004fe4000001ff00 */
[----:B------:R-:W-:Y:S01]  /*3580*/  ISETP.GT.U32.OR P5, PT, R0, 0x14, P4 ;  /* 0x000000140000780c */ /* 0x000fe200027a4470 */
[----:B------:R-:W-:Y:S01]  /*3590*/  IMAD R3, R3, R4, R5 ;  /* 0x0000000403037224 */ /* 0x000fe200078e0205 */
[----:B------:R-:W-:-:S02]  /*35a0*/  ISETP.GT.U32.AND P3, PT, R2, 0x12, PT ;  /* 0x000000120200780c */ /* 0x000fc40003f64070 */
[----:B------:R-:W-:Y:S02]  /*35b0*/  ISETP.GT.U32.AND P2, PT, R2, 0x10, PT ;  /* 0x000000100200780c */ /* 0x000fe40003f44070 */
[----:B------:R-:W-:-:S03]  /*35c0*/  ISETP.GT.U32.OR P1, PT, R0, 0x14, P3 ;  /* 0x000000140000780c */ /* 0x000fc60001f24470 */
[----:B------:R-:W-:Y:S04]  /*35d0*/  @!P0 LDS.U8 R8, [R9] ;  /* 0x0000000009088984 */ /* 0x000fe80000000000 */
[----:B------:R-:W-:Y:S04]  /*35e0*/  @!P0 LDS.U8 R7, [R9+0x2] ;  /* 0x0000020009078984 */ /* 0x000fe80000000000 */
[----:B------:R-:W-:Y:S01]  /*35f0*/  @!P0 LDS.U8 R6, [R9+0x1] ;  /* 0x0000010009068984 */ /* 0x000fe20000000000 */
[----:B------:R-:W-:-:S03]  /*3600*/  ISETP.GT.U32.AND P0, PT, R2, 0x11, PT ;  /* 0x000000110200780c */ /* 0x000fc60003f04070 */
[----:B------:R-:W0:Y:S01]  /*3610*/  @!P5 LDS.U8 R11, [R9+0x3c] ;  /* 0x00003c00090bd984 */ /* 0x000e220000000000 */
[----:B------:R-:W-:-:S03]  /*3620*/  ISETP.GT.U32.OR P6, PT, R0, 0x14, P0 ;  /* 0x000000140000780c */ /* 0x000fc600007c4470 */
[----:B------:R-:W1:Y:S04]  /*3630*/  @!P5 LDS.U8 R10, [R9+0x3e] ;  /* 0x00003e00090ad984 */ /* 0x000e680000000000 */
[----:B------:R-:W2:Y:S04]  /*3640*/  @!P5 LDS.U8 R13, [R9+0x3d] ;  /* 0x00003d00090dd984 */ /* 0x000ea80000000000 */
[----:B------:R-:W3:Y:S04]  /*3650*/  @!P1 LDS.U8 R12, [R9+0x7a] ;  /* 0x00007a00090c9984 */ /* 0x000ee80000000000 */
[----:B------:R-:W4:Y:S04]  /*3660*/  @!P1 LDS.U8 R15, [R9+0x78] ;  /* 0x00007800090f9984 */ /* 0x000f280000000000 */
[----:B------:R-:W5:Y:S04]  /*3670*/  @!P1 LDS.U8 R17, [R9+0x79] ;  /* 0x0000790009119984 */ /* 0x000f680000000000 */
[----:B------:R-:W5:Y:S04]  /*3680*/  @!P6 LDS.U8 R19, [R9+0xb4] ;  /* 0x0000b4000913e984 */ /* 0x000f680000000000 */
[----:B------:R-:W5:Y:S04]  /*3690*/  @!P6 LDS.U8 R14, [R9+0xb6] ;  /* 0x0000b600090ee984 */ /* 0x000f680000000000 */
[----:B------:R-:W5:Y:S01]  /*36a0*/  @!P6 LDS.U8 R21, [R9+0xb5] ;  /* 0x0000b5000915e984 */ /* 0x000f620000000000 */
[----:B0-----:R-:W-:-:S02]  /*36b0*/  @!P5 IMAD.IADD R8, R8, 0x1, R11 ;  /* 0x000000010808d824 */ /* 0x001fc400078e020b */
[----:B-1----:R-:W-:Y:S02]  /*36c0*/  @!P5 IMAD.IADD R7, R7, 0x1, R10 ;  /* 0x000000010707d824 */ /* 0x002fe400078e020a */
[----:B--2---:R-:W-:Y:S01]  /*36d0*/  @!P5 IMAD.IADD R6, R6, 0x1, R13 ;  /* 0x000000010606d824 */ /* 0x004fe200078e020d */
[----:B------:R-:W-:Y:S01]  /*36e0*/  ISETP.GT.U32.OR P5, PT, R0, 0x14, P2 ;  /* 0x000000140000780c */ /* 0x000fe200017a4470 */
[----:B---3--:R-:W-:Y:S02]  /*36f0*/  @!P1 IMAD.IADD R7, R7, 0x1, R12 ;  /* 0x0000000107079824 */ /* 0x008fe400078e020c */
[----:B----4-:R-:W-:Y:S02]  /*3700*/  @!P1 IMAD.IADD R8, R8, 0x1, R15 ;  /* 0x0000000108089824 */ /* 0x010fe400078e020f */
[----:B-----5:R-:W-:Y:S01]  /*3710*/  @!P1 IMAD.IADD R6, R6, 0x1, R17 ;  /* 0x0000000106069824 */ /* 0x020fe200078e0211 */
[----:B------:R-:W-:-:S07]  /*3720*/  ISETP.GT.U32.AND P1, PT, R2, 0x14, PT ;  /* 0x000000140200780c */ /* 0x000fce0003f24070 */
[----:B------:R-:W0:Y:S01]  /*3730*/  @!P5 LDS.U8 R11, [R9+0xf0] ;  /* 0x0000f000090bd984 */ /* 0x000e220000000000 */
[----:B------:R-:W-:-:S03]  /*3740*/  @!P6 IMAD.IADD R8, R8, 0x1, R19 ;  /* 0x000000010808e824 */ /* 0x000fc600078e0213 */
[----:B------:R-:W1:Y:S01]  /*3750*/  @!P5 LDS.U8 R10, [R9+0xf2] ;  /* 0x0000f200090ad984 */ /* 0x000e620000000000 */
[----:B------:R-:W-:-:S03]  /*3760*/  @!P6 IADD3 R7, PT, PT, R7, R14, RZ ;  /* 0x0000000e0707e210 */ /* 0x000fc60007ffe0ff */
[----:B------:R-:W2:Y:S01]  /*3770*/  @!P5 LDS.U8 R13, [R9+0xf1] ;  /* 0x0000f100090dd984 */ /* 0x000ea20000000000 */
[----:B------:R-:W-:Y:S01]  /*3780*/  @!P6 IMAD.IADD R6, R6, 0x1, R21 ;  /* 0x000000010606e824 */ /* 0x000fe200078e0215 */
[----:B------:R-:W-:-:S13]  /*3790*/  ISETP.GT.U32.OR P6, PT, R0, 0x13, P1 ;  /* 0x000000130000780c */ /* 0x000fda0000fc4470 */
[----:B------:R-:W3:Y:S04]  /*37a0*/  @!P6 LDS.U8 R15, [R9+0x3] ;  /* 0x00000300090fe984 */ /* 0x000ee80000000000 */
[----:B------:R-:W4:Y:S04]  /*37b0*/  @!P6 LDS.U8 R2, [R9+0x5] ;  /* 0x000005000902e984 */ /* 0x000f280000000000 */
[----:B------:R-:W5:Y:S01]  /*37c0*/  @!P6 LDS.U8 R17, [R9+0x4] ;  /* 0x000004000911e984 */ /* 0x000f620000000000 */
[----:B0-----:R-:W-:Y:S02]  /*37d0*/  @!P5 IMAD.IADD R8, R8, 0x1, R11 ;  /* 0x000000010808d824 */ /* 0x001fe400078e020b */
[----:B-1----:R-:W-:-:S02]  /*37e0*/  @!P5 IMAD.IADD R7, R7, 0x1, R10 ;  /* 0x000000010707d824 */ /* 0x002fc400078e020a */
[----:B--2---:R-:W-:Y:S01]  /*37f0*/  @!P5 IMAD.IADD R6, R6, 0x1, R13 ;  /* 0x000000010606d824 */ /* 0x004fe200078e020d */
[----:B------:R-:W-:-:S13]  /*3800*/  ISETP.GT.U32.AND P5, PT, R16, 0x13, PT ;  /* 0x000000131000780c */ /* 0x000fda0003fa4070 */
[----:B------:R-:W0:Y:S01]  /*3810*/  @!P5 LDS.U8 R11, [R9+0x3f] ;  /* 0x00003f00090bd984 */ /* 0x000e220000000000 */
[----:B---3--:R-:W-:-:S03]  /*3820*/  @!P6 IMAD.IADD R8, R8, 0x1, R15 ;  /* 0x000000010808e824 */ /* 0x008fc600078e020f */
[----:B------:R-:W1:Y:S01]  /*3830*/  @!P5 LDS.U8 R10, [R9+0x41] ;  /* 0x00004100090ad984 */ /* 0x000e620000000000 */
[----:B----4-:R-:W-:-:S03]  /*3840*/  @!P6 IMAD.IADD R7, R7, 0x1, R2 ;  /* 0x000000010707e824 */ /* 0x010fc600078e0202 */
[----:B------:R-:W2:Y:S01]  /*3850*/  @!P5 LDS.U8 R13, [R9+0x40] ;  /* 0x00004000090dd984 */ /* 0x000ea20000000000 */
[----:B-----5:R-:W-:Y:S01]  /*3860*/  @!P6 IMAD.IADD R6, R6, 0x1, R17 ;  /* 0x000000010606e824 */ /* 0x020fe200078e0211 */
[----:B------:R-:W-:-:S13]  /*3870*/  ISETP.GT.U32.OR P6, PT, R0, 0x13, P3 ;  /* 0x000000130000780c */ /* 0x000fda0001fc4470 */
[----:B------:R-:W3:Y:S04]  /*3880*/  @!P6 LDS.U8 R15, [R9+0x7b] ;  /* 0x00007b00090fe984 */ /* 0x000ee80000000000 */
[----:B------:R-:W4:Y:S04]  /*3890*/  @!P6 LDS.U8 R2, [R9+0x7d] ;  /* 0x00007d000902e984 */ /* 0x000f280000000000 */
[----:B------:R-:W5:Y:S01]  /*38a0*/  @!P6 LDS.U8 R17, [R9+0x7c] ;  /* 0x00007c000911e984 */ /* 0x000f620000000000 */
[----:B0-----:R-:W-:Y:S01]  /*38b0*/  @!P5 IMAD.IADD R8, R8, 0x1, R11 ;  /* 0x000000010808d824 */ /* 0x001fe200078e020b */
[----:B-1----:R-:W-:Y:S01]  /*38c0*/  @!P5 IADD3 R7, PT, PT, R7, R10, RZ ;  /* 0x0000000a0707d210 */ /* 0x002fe20007ffe0ff */
[----:B--2---:R-:W-:Y:S01]  /*38d0*/  @!P5 IMAD.IADD R6, R6, 0x1, R13 ;  /* 0x000000010606d824 */ /* 0x004fe200078e020d */
[----:B------:R-:W-:-:S13]  /*38e0*/  ISETP.GT.U32.OR P5, PT, R0, 0x13, P0 ;  /* 0x000000130000780c */ /* 0x000fda00007a4470 */
        /* <DEDUP_REMOVED lines=10> */
[----:B0-----:R-:W-:Y:S02]  /*3990*/  @!P5 IMAD.IADD R8, R8, 0x1, R11 ;  /* 0x000000010808d824 */ /* 0x001fe400078e020b */
[----:B-1----:R-:W-:-:S02]  /*39a0*/  @!P5 IMAD.IADD R7, R7, 0x1, R10 ;  /* 0x000000010707d824 */ /* 0x002fc400078e020a */
[----:B--2---:R-:W-:Y:S01]  /*39b0*/  @!P5 IMAD.IADD R6, R6, 0x1, R13 ;  /* 0x000000010606d824 */ /* 0x004fe200078e020d */
[----:B------:R-:W-:-:S13]  /*39c0*/  ISETP.GT.U32.OR P5, PT, R0, 0x12, P1 ;  /* 0x000000120000780c */ /* 0x000fda0000fa4470 */
[----:B------:R-:W0:Y:S01]  /*39d0*/  @!P5 LDS.U8 R11, [R9+0x6] ;  /* 0x00000600090bd984 */ /* 0x000e220000000000 */
[----:B---3--:R-:W-:-:S03]  /*39e0*/  @!P6 IMAD.IADD R8, R8, 0x1, R15 ;  /* 0x000000010808e824 */ /* 0x008fc600078e020f */
[----:B------:R-:W1:Y:S01]  /*39f0*/  @!P5 LDS.U8 R10, [R9+0x8] ;  /* 0x00000800090ad984 */ /* 0x000e620000000000 */
[----:B----4-:R-:W-:-:S03]  /*3a00*/  @!P6 IADD3 R7, PT, PT, R7, R2, RZ ;  /* 0x000000020707e210 */ /* 0x010fc60007ffe0ff */
        /* <DEDUP_REMOVED lines=16> */
[C---:B------:R-:W-:Y:S02]  /*3b10*/  ISETP.GT.U32.OR P6, PT, R0.reuse, 0x12, P0 ;  /* 0x000000120000780c */ /* 0x040fe400007c4470 */
[----:B------:R-:W-:-:S11]  /*3b20*/  ISETP.GT.U32.OR P0, PT, R0, 0x10, P0 ;  /* 0x000000100000780c */ /* 0x000fd60000704470 */
[----:B------:R-:W3:Y:S04]  /*3b30*/  @!P6 LDS.U8 R15, [R9+0xba] ;  /* 0x0000ba00090fe984 */ /* 0x000ee80000000000 */
[----:B------:R-:W4:Y:S04]  /*3b40*/  @!P6 LDS.U8 R2, [R9+0xbc] ;  /* 0x0000bc000902e984 */ /* 0x000f280000000000 */
[----:B------:R-:W5:Y:S04]  /*3b50*/  @!P6 LDS.U8 R17, [R9+0xbb] ;  /* 0x0000bb000911e984 */ /* 0x000f680000000000 */
[----:B------:R-:W-:Y:S01]  /*3b60*/  @!P0 LDS.U8 R18, [R9+0xc2] ;  /* 0x0000c20009128984 */ /* 0x000fe20000000000 */
[----:B0-----:R-:W-:-:S03]  /*3b70*/  @!P5 IMAD.IADD R8, R8, 0x1, R11 ;  /* 0x000000010808d824 */ /* 0x001fc600078e020b */
[----:B------:R-:W-:Y:S01]  /*3b80*/  @!P0 LDS.U8 R20, [R9+0xc1] ;  /* 0x0000c10009148984 */ /* 0x000fe20000000000 */
[----:B-1----:R-:W-:Y:S01]  /*3b90*/  @!P5 IADD3 R7, PT, PT, R7, R10, RZ ;  /* 0x0000000a0707d210 */ /* 0x002fe20007ffe0ff */
[----:B--2---:R-:W-:Y:S01]  /*3ba0*/  @!P5 IMAD.IADD R6, R6, 0x1, R13 ;  /* 0x000000010606d824 */ /* 0x004fe200078e020d */
[C---:B------:R-:W-:Y:S02]  /*3bb0*/  ISETP.GT.U32.OR P5, PT, R0.reuse, 0x12, P2 ;  /* 0x000000120000780c */ /* 0x040fe400017a4470 */
[----:B------:R-:W-:-:S11]  /*3bc0*/  ISETP.GT.U32.OR P2, PT, R0, 0x11, P2 ;  /* 0x000000110000780c */ /* 0x000fd60001744470 */
        /* <DEDUP_REMOVED lines=12> */
[----:B0-----:R-:W-:-:S02]  /*3c90*/  @!P5 IMAD.IADD R8, R8, 0x1, R11 ;  /* 0x000000010808d824 */ /* 0x001fc400078e020b */
[----:B-1----:R-:W-:Y:S02]  /*3ca0*/  @!P5 IMAD.IADD R7, R7, 0x1, R10 ;  /* 0x000000010707d824 */ /* 0x002fe400078e020a */
[----:B--2---:R-:W-:Y:S01]  /*3cb0*/  @!P5 IMAD.IADD R6, R6, 0x1, R13 ;  /* 0x000000010606d824 */ /* 0x004fe200078e020d */
[C---:B------:R-:W-:Y:S02]  /*3cc0*/  ISETP.GT.U32.OR P5, PT, R0.reuse, 0x11, P4 ;  /* 0x000000110000780c */ /* 0x040fe400027a4470 */
[----:B------:R-:W-:-:S11]  /*3cd0*/  ISETP.GT.U32.OR P4, PT, R0, 0x10, P4 ;  /* 0x000000100000780c */ /* 0x000fd60002784470 */
[----:B------:R-:W0:Y:S01]  /*3ce0*/  @!P5 LDS.U8 R11, [R9+0x45] ;  /* 0x00004500090bd984 */ /* 0x000e220000000000 */
[----:B---3--:R-:W-:-:S03]  /*3cf0*/  @!P6 IMAD.IADD R8, R8, 0x1, R15 ;  /* 0x000000010808e824 */ /* 0x008fc600078e020f */
[----:B------:R-:W1:Y:S01]  /*3d00*/  @!P5 LDS.U8 R10, [R9+0x47] ;  /* 0x00004700090ad984 */ /* 0x000e620000000000 */
[----:B----4-:R-:W-:-:S03]  /*3d10*/  @!P6 IADD3 R7, PT, PT, R7, R2, RZ ;  /* 0x000000020707e210 */ /* 0x010fc60007ffe0ff */
[----:B------:R-:W2:Y:S01]  /*3d20*/  @!P5 LDS.U8 R13, [R9+0x46] ;  /* 0x00004600090dd984 */ /* 0x000ea20000000000 */
[----:B-----5:R-:W-:Y:S01]  /*3d30*/  @!P6 IMAD.IADD R6, R6, 0x1, R17 ;  /* 0x000000010606e824 */ /* 0x020fe200078e0211 */
[C---:B------:R-:W-:Y:S02]  /*3d40*/  ISETP.GT.U32.OR P6, PT, R0.reuse, 0x11, P3 ;  /* 0x000000110000780c */ /* 0x040fe40001fc4470 */
[----:B------:R-:W-:Y:S01]  /*3d50*/  @!P2 LDS.U8 R17, [R9+0xf9] ;  /* 0x0000f9000911a984 */ /* 0x000fe20000000000 */
[----:B------:R-:W-:-:S03]  /*3d60*/  ISETP.GT.U32.OR P3, PT, R0, 0x10, P3 ;  /* 0x000000100000780c */ /* 0x000fc60001f64470 */
[----:B------:R-:W-:Y:S04]  /*3d70*/  @!P4 LDS.U8 R12, [R9+0x4a] ;  /* 0x00004a00090cc984 */ /* 0x000fe80000000000 */
[----:B------:R-:W-:Y:S04]  /*3d80*/  @!P4 LDS.U8 R23, [R9+0x48] ;  /* 0x000048000917c984 */ /* 0x000fe80000000000 */
[----:B------:R-:W3:Y:S04]  /*3d90*/  @!P6 LDS.U8 R2, [R9+0x83] ;  /* 0x000083000902e984 */ /* 0x000ee80000000000 */
[----:B------:R-:W4:Y:S04]  /*3da0*/  @!P6 LDS.U8 R15, [R9+0x81] ;  /* 0x00008100090fe984 */ /* 0x000f280000000000 */
[----:B------:R-:W5:Y:S04]  /*3db0*/  @!P6 LDS.U8 R19, [R9+0x82] ;  /* 0x000082000913e984 */ /* 0x000f680000000000 */
[----:B------:R-:W-:Y:S01]  /*3dc0*/  @!P4 LDS.U8 R25, [R9+0x49] ;  /* 0x000049000919c984 */ /* 0x000fe20000000000 */
[----:B0-----:R-:W-:-:S03]  /*3dd0*/  @!P5 IMAD.IADD R8, R8, 0x1, R11 ;  /* 0x000000010808d824 */ /* 0x001fc600078e020b */
[----:B------:R-:W-:Y:S01]  /*3de0*/  @!P3 LDS.U8 R27, [R9+0x84] ;  /* 0x00008400091bb984 */ /* 0x000fe20000000000 */
[----:B-1----:R-:W-:-:S03]  /*3df0*/  @!P5 IMAD.IADD R7, R7, 0x1, R10 ;  /* 0x000000010707d824 */ /* 0x002fc600078e020a */
[----:B------:R-:W-:Y:S01]  /*3e00*/  @!P3 LDS.U8 R14, [R9+0x86] ;  /* 0x00008600090eb984 */ /* 0x000fe20000000000 */
[----:B--2---:R-:W-:Y:S01]  /*3e10*/  @!P5 IMAD.IADD R6, R6, 0x1, R13 ;  /* 0x000000010606d824 */ /* 0x004fe200078e020d */
[----:B------:R-:W-:Y:S02]  /*3e20*/  ISETP.GT.U32.AND P5, PT, R16, 0x11, PT ;  /* 0x000000111000780c */ /* 0x000fe40003fa4070 */
[----:B------:R-:W-:Y:S04]  /*3e30*/  @!P1 LDS.U8 R10, [R9+0xe] ;  /* 0x00000e00090a9984 */ /* 0x000fe80000000000 */
[----:B------:R-:W-:Y:S07]  /*3e40*/  @!P3 LDS.U8 R29, [R9+0x85] ;  /* 0x00008500091db984 */ /* 0x000fee0000000000 */
[----:B------:R-:W0:Y:S01]  /*3e50*/  @!P5 LDS.U8 R11, [R9+0xbd] ;  /* 0x0000bd00090bd984 */ /* 0x000e220000000000 */
[----:B---3--:R-:W-:-:S03]  /*3e60*/  @!P6 IMAD.IADD R7, R7, 0x1, R2 ;  /* 0x000000010707e824 */ /* 0x008fc600078e0202 */
[----:B------:R-:W1:Y:S01]  /*3e70*/  @!P5 LDS.U8 R0, [R9+0xbf] ;  /* 0x0000bf000900d984 */ /* 0x000e620000000000 */
[----:B----4-:R-:W-:-:S03]  /*3e80*/  @!P6 IMAD.IADD R8, R8, 0x1, R15 ;  /* 0x000000010808e824 */ /* 0x010fc600078e020f */
[----:B------:R-:W2:Y:S01]  /*3e90*/  @!P5 LDS.U8 R13, [R9+0xbe] ;  /* 0x0000be00090dd984 */ /* 0x000ea20000000000 */
[----:B-----5:R-:W-:Y:S01]  /*3ea0*/  @!P6 IMAD.IADD R6, R6, 0x1, R19 ;  /* 0x000000010606e824 */ /* 0x020fe200078e0213 */
[----:B------:R-:W-:Y:S02]  /*3eb0*/  ISETP.GT.U32.AND P6, PT, R16, 0x10, PT ;  /* 0x000000101000780c */ /* 0x000fe40003fc4070 */
[----:B------:R-:W3:Y:S04]  /*3ec0*/  @!P2 LDS.U8 R2, [R9+0xfb] ;  /* 0x0000fb000902a984 */ /* 0x000ee80000000000 */
[----:B------:R-:W4:Y:S04]  /*3ed0*/  @!P2 LDS.U8 R15, [R9+0xfa] ;  /* 0x0000fa00090fa984 */ /* 0x000f280000000000 */
[----:B------:R-:W5:Y:S04]  /*3ee0*/  @!P1 LDS.U8 R19, [R9+0xc] ;  /* 0x00000c0009139984 */ /* 0x000f680000000000 */
[----:B------:R-:W5:Y:S04]  /*3ef0*/  @!P0 LDS.U8 R16, [R9+0xc0] ;  /* 0x0000c00009108984 */ /* 0x000f680000000000 */
[----:B------:R-:W-:Y:S04]  /*3f00*/  @!P6 LDS.U8 R24, [R9+0xfd] ;  /* 0x0000fd000918e984 */ /* 0x000fe80000000000 */
[----:B------:R-:W5:Y:S01]  /*3f10*/  @!P6 LDS.U8 R22, [R9+0xfe] ;  /* 0x0000fe000916e984 */ /* 0x000f620000000000 */
[----:B0-----:R-:W-:-:S03]  /*3f20*/  @!P5 IMAD.IADD R8, R8, 0x1, R11 ;  /* 0x000000010808d824 */ /* 0x001fc600078e020b */
[----:B------:R-:W0:Y:S01]  /*3f30*/  @!P6 LDS.U8 R11, [R9+0xfc] ;  /* 0x0000fc00090be984 */ /* 0x000e220000000000 */
[----:B-1----:R-:W-:Y:S01]  /*3f40*/  @!P5 IADD3 R7, PT, PT, R7, R0, RZ ;  /* 0x000000000707d210 */ /* 0x002fe20007ffe0ff */
[----:B------:R-:W-:Y:S02]  /*3f50*/  @!P2 IMAD.IADD R8, R8, 0x1, R17 ;  /* 0x000000010808a824 */ /* 0x000fe400078e0211 */
[----:B--2---:R-:W-:Y:S02]  /*3f60*/  @!P5 IMAD.IADD R6, R6, 0x1, R13 ;  /* 0x000000010606d824 */ /* 0x004fe400078e020d */
[----:B---3--:R-:W-:Y:S02]  /*3f70*/  @!P2 IMAD.IADD R7, R7, 0x1, R2 ;  /* 0x000000010707a824 */ /* 0x008fe400078e0202 */
[----:B----4-:R-:W-:Y:S02]  /*3f80*/  @!P2 IMAD.IADD R6, R6, 0x1, R15 ;  /* 0x000000010606a824 */ /* 0x010fe400078e020f */
[----:B------:R-:W-:-:S02]  /*3f90*/  @!P1 IMAD.IADD R7, R7, 0x1, R10 ;  /* 0x0000000107079824 */ /* 0x000fc400078e020a */
[----:B-----5:R-:W-:Y:S02]  /*3fa0*/  @!P1 IMAD.IADD R8, R8, 0x1, R19 ;  /* 0x0000000108089824 */ /* 0x020fe400078e0213 */
[----:B------:R-:W-:Y:S01]  /*3fb0*/  @!P1 IMAD.IADD R6, R6, 0x1, R21 ;  /* 0x0000000106069824 */ /* 0x000fe200078e0215 */
[----:B------:R-:W-:Y:S01]  /*3fc0*/  @!P4 IADD3 R7, PT, PT, R7, R12, RZ ;  /* 0x0000000c0707c210 */ /* 0x000fe20007ffe0ff */
[----:B------:R-:W-:Y:S02]  /*3fd0*/  @!P4 IMAD.IADD R8, R8, 0x1, R23 ;  /* 0x000000010808c824 */ /* 0x000fe400078e0217 */
[----:B------:R-:W-:Y:S02]  /*3fe0*/  @!P4 IMAD.IADD R6, R6, 0x1, R25 ;  /* 0x000000010606c824 */ /* 0x000fe400078e0219 */
[----:B------:R-:W-:Y:S02]  /*3ff0*/  @!P3 IMAD.IADD R8, R8, 0x1, R27 ;  /* 0x000000010808b824 */ /* 0x000fe400078e021b */
[----:B------:R-:W-:-:S02]  /*4000*/  @!P3 IMAD.IADD R7, R7, 0x1, R14 ;  /* 0x000000010707b824 */ /* 0x000fc400078e020e */
[----:B------:R-:W-:Y:S02]  /*4010*/  @!P3 IMAD.IADD R6, R6, 0x1, R29 ;  /* 0x000000010606b824 */ /* 0x000fe400078e021d */
[----:B------:R-:W-:Y:S02]  /*4020*/  @!P0 IMAD.IADD R8, R8, 0x1, R16 ;  /* 0x0000000108088824 */ /* 0x000fe400078e0210 */
[----:B------:R-:W-:Y:S02]  /*4030*/  @!P0 IMAD.IADD R7, R7, 0x1, R18 ;  /* 0x0000000107078824 */ /* 0x000fe400078e0212 */
[----:B------:R-:W-:-:S03]  /*4040*/  @!P0 IMAD.IADD R6, R6, 0x1, R20 ;  /* 0x0000000106068824 */ /* 0x000fc600078e0214 */
[----:B------:R-:W-:Y:S01]  /*4050*/  @!P6 IADD3 R7, PT, PT, R7, R22, RZ ;  /* 0x000000160707e210 */ /* 0x000fe20007ffe0ff */
[----:B0-----:R-:W-:Y:S02]  /*4060*/  @!P6 IMAD.IADD R8, R8, 0x1, R11 ;  /* 0x000000010808e824 */ /* 0x001fe400078e020b */
[----:B------:R-:W-:Y:S01]  /*4070*/  @!P6 IMAD.IADD R6, R6, 0x1, R24 ;  /* 0x000000010606e824 */ /* 0x000fe200078e0218 */
[----:B------:R-:W-:Y:S01]  /*4080*/  LOP3.LUT R2, R7, 0xffff, RZ, 0xc0, !PT ;  /* 0x0000ffff07027812 */ /* 0x000fe200078ec0ff */
[----:B------:R-:W0:Y:S01]  /*4090*/  LDC.64 R10, c[0x0][0x380] ;  /* 0x0000e000ff0a7b82 */ /* 0x000e220000000a00 */
[----:B------:R-:W-:Y:S02]  /*40a0*/  LOP3.LUT R0, R8, 0xffff, RZ, 0xc0, !PT ;  /* 0x0000ffff08007812 */ /* 0x000fe400078ec0ff */
[----:B------:R-:W-:Y:S01]  /*40b0*/  LOP3.LUT R9, R6, 0xffff, RZ, 0xc0, !PT ;  /* 0x0000ffff06097812 */ /* 0x000fe200078ec0ff */
[----:B------:R-:W-:Y:S02]  /*40c0*/  IMAD R2, R2, 0x47af, RZ ;  /* 0x000047af02027824 */ /* 0x000fe400078e02ff */
[----:B------:R-:W-:-:S02]  /*40d0*/  IMAD R0, R0, 0x47af, RZ ;  /* 0x000047af00007824 */ /* 0x000fc400078e02ff */
[----:B------:R-:W-:Y:S01]  /*40e0*/  IMAD R9, R9, 0x47af, RZ ;  /* 0x000047af09097824 */ /* 0x000fe200078e02ff */
[----:B------:R-:W-:Y:S02]  /*40f0*/  SHF.R.U32.HI R2, RZ, 0x10, R2 ;  /* 0x00000010ff027819 */ /* 0x000fe40000011602 */
[----:B------:R-:W-:Y:S02]  /*4100*/  SHF.R.U32.HI R0, RZ, 0x10, R0 ;  /* 0x00000010ff007819 */ /* 0x000fe40000011600 */
[----:B------:R-:W-:Y:S01]  /*4110*/  SHF.R.U32.HI R9, RZ, 0x10, R9 ;  /* 0x00000010ff097819 */ /* 0x000fe20000011609 */
[----:B------:R-:W-:Y:S02]  /*4120*/  IMAD.MOV R12, RZ, RZ, -R2 ;  /* 0x000000ffff0c7224 */ /* 0x000fe400078e0a02 */
[----:B------:R-:W-:Y:S02]  /*4130*/  IMAD.MOV R13, RZ, RZ, -R0 ;  /* 0x000000ffff0d7224 */ /* 0x000fe400078e0a00 */
[----:B------:R-:W-:Y:S01]  /*4140*/  IMAD.MOV R15, RZ, RZ, -R9 ;  /* 0x000000ffff0f7224 */ /* 0x000fe200078e0a09 */
[----:B------:R-:W-:-:S02]  /*4150*/  PRMT R12, R12, 0x7710, RZ ;  /* 0x000077100c0c7816 */ /* 0x000fc400000000ff */
[----:B------:R-:W-:Y:S02]  /*4160*/  PRMT R13, R13, 0x7710, RZ ;  /* 0x000077100d0d7816 */ /* 0x000fe400000000ff */
[----:B------:R-:W-:Y:S01]  /*4170*/  PRMT R15, R15, 0x7710, RZ ;  /* 0x000077100f0f7816 */ /* 0x000fe200000000ff */
[----:B------:R-:W-:Y:S02]  /*4180*/  IMAD.IADD R7, R12, 0x1, R7 ;  /* 0x000000010c077824 */ /* 0x000fe400078e0207 */
[----:B------:R-:W-:Y:S02]  /*4190*/  IMAD.IADD R8, R13, 0x1, R8 ;  /* 0x000000010d087824 */ /* 0x000fe400078e0208 */
[----:B------:R-:W-:Y:S01]  /*41a0*/  IMAD.IADD R6, R15, 0x1, R6 ;  /* 0x000000010f067824 */ /* 0x000fe200078e0206 */
[----:B------:R-:W-:Y:S01]  /*41b0*/  LOP3.LUT R7, R7, 0xffff, RZ, 0xc0, !PT ;  /* 0x0000ffff07077812 */ /* 0x000fe200078ec0ff */
[----:B0-----:R-:W-:Y:S01]  /*41c0*/  IMAD.WIDE R10, R3, 0x3, R10 ;  /* 0x00000003030a7825 */ /* 0x001fe200078e020a */
[----:B------:R-:W-:-:S02]  /*41d0*/  LOP3.LUT R13, R8, 0xffff, RZ, 0xc0, !PT ;  /* 0x0000ffff080d7812 */ /* 0x000fc400078ec0ff */
[----:B------:R-:W-:Y:S02]  /*41e0*/  LOP3.LUT R6, R6, 0xffff, RZ, 0xc0, !PT ;  /* 0x0000ffff06067812 */ /* 0x000fe400078ec0ff */
[----:B------:R-:W-:Y:S02]  /*41f0*/  LEA.HI R0, R13, R0, RZ, 0x1f ;  /* 0x000000000d007211 */ /* 0x000fe400078ff8ff */
[----:B------:R-:W-:Y:S02]  /*4200*/  LEA.HI R2, R7, R2, RZ, 0x1f ;  /* 0x0000000207027211 */ /* 0x000fe400078ff8ff */
[----:B------:R-:W-:Y:S02]  /*4210*/  LEA.HI R9, R6, R9, RZ, 0x1f ;  /* 0x0000000906097211 */ /* 0x000fe400078ff8ff */
[----:B------:R-:W-:Y:S02]  /*4220*/  LOP3.LUT R0, R0, 0xffff, RZ, 0xc0, !PT ;  /* 0x0000ffff00007812 */ /* 0x000fe400078ec0ff */
[----:B------:R-:W-:-:S02]  /*4230*/  LOP3.LUT R2, R2, 0xffff, RZ, 0xc0, !PT ;  /* 0x0000ffff02027812 */ /* 0x000fc400078ec0ff */
[----:B------:R-:W-:Y:S02]  /*4240*/  LOP3.LUT R7, R9, 0xffff, RZ, 0xc0, !PT ;  /* 0x0000ffff09077812 */ /* 0x000fe400078ec0ff */
[----:B------:R-:W-:Y:S02]  /*4250*/  SHF.R.U32.HI R3, RZ, 0x4, R0 ;  /* 0x00000004ff037819 */ /* 0x000fe40000011600 */
[----:B------:R-:W-:Y:S02]  /*4260*/  SHF.R.U32.HI R5, RZ, 0x4, R2 ;  /* 0x00000004ff057819 */ /* 0x000fe40000011602 */
[----:B------:R-:W-:Y:S01]  /*4270*/  SHF.R.U32.HI R7, RZ, 0x4, R7 ;  /* 0x00000004ff077819 */ /* 0x000fe20000011607 */
[----:B------:R-:W-:Y:S04]  /*4280*/  STG.E.U8 desc[UR6][R10.64], R3 ;  /* 0x000000030a007986 */ /* 0x000fe8000c101106 */
[----:B------:R-:W-:Y:S04]  /*4290*/  STG.E.U8 desc[UR6][R10.64+0x2], R5 ;  /* 0x000002050a007986 */ /* 0x000fe8000c101106 */
[----:B------:R-:W-:Y:S01]  /*42a0*/  STG.E.U8 desc[UR6][R10.64+0x1], R7 ;  /* 0x000001070a007986 */ /* 0x000fe2000c101106 */
[----:B------:R-:W-:Y:S05]  /*42b0*/  EXIT ;  /* 0x000000000000794d */ /* 0x000fea0003800000 */
.L_x_20:
[----:B------:R-:W-:-:S00]  /*42c0*/  BRA `(.L_x_20) ;  /* 0xfffffffc00fc7947 */ /* 0x000fc0000383ffff */
[----:B------:R-:W-:-:S00]  /*42d0*/  NOP ;  /* 0x0000000000007918 */ /* 0x000fc00000000000 */
        /* <DEDUP_REMOVED lines=10> */
.L_x_21:


//--------------------- .nv.shared._Z9smoothingP8PPMPixelS0_ii --------------------------
	.section	.nv.shared._Z9smoothingP8PPMPixelS0_ii,"aw",@nobits
	.sectionflags	@""
.nv.shared._Z9smoothingP8PPMPixelS0_ii:
	.zero		2224


//--------------------- .nv.shared.reserved.0     --------------------------
	.section	.nv.shared.reserved.0,"aw",@nobits
	.weak		__nv_reservedSMEM_offset_0_alias
	.size		__nv_reservedSMEM_offset_0_alias, 0, 64
	.other		__nv_reservedSMEM_offset_0_alias,@"STO_CUDA_RESERVED_SHARED STV_DEFAULT"
__nv_reservedSMEM_offset_0_alias:
	.zero		0
	.zero		64


//--------------------- .nv.constant0._Z9smoothingP8PPMPixelS0_ii --------------------------
	.section	.nv.constant0._Z9smoothingP8PPMPixelS0_ii,"a",@progbits
	.sectionflags	@""
	.align	4
.nv.constant0._Z9smoothingP8PPMPixelS0_ii:
	.zero		920


//--------------------- SYMBOLS --------------------------

	.type		.nv.reservedSmem.offset0,@object
	.size		.nv.reservedSmem.offset0,0x4
	.type		.nv.reservedSmem.cap,@object
	.size		.nv.reservedSmem.cap,0x4
